// auto-generated by cutlass_sweep.conv — config: {"arch": "sm_100", "cluster_m": 1, "cluster_n": 1, "conv_kind": "dgrad", "dtype": "e4m3", "ndim": 2, "tile_k": 32, "tile_m": 128, "tile_n": 128}
#include "cutlass/cutlass.h"
#include "cute/tensor.hpp"
#include "cutlass/kernel_hardware_info.hpp"
#include "cutlass/conv/convolution.h"
#include "cutlass/conv/dispatch_policy.hpp"
#include "cutlass/conv/collective/collective_builder.hpp"
#include "cutlass/conv/kernel/conv_universal.hpp"
#include "cutlass/conv/device/conv_universal_adapter.hpp"
#include "cutlass/epilogue/collective/collective_builder.hpp"

using namespace cute;
using Elem = cutlass::float_e4m3_t;
using Acc  = float;
using LayoutAB = cutlass::layout::TensorNHWC;
using LayoutC  = cutlass::layout::TensorNHWC;
constexpr auto ConvOp = cutlass::conv::Operator::kDgrad;
using TileShape    = Shape<_128, _128, Shape<_32>>;
using ClusterShape = Shape<_1, _1, _1>;

using CollectiveEpilogue = typename cutlass::epilogue::collective::CollectiveBuilder<
    cutlass::arch::Sm100, cutlass::arch::OpClassTensorOp,
    TileShape, ClusterShape,
    cutlass::epilogue::collective::EpilogueTileAuto,
    Acc, Acc,
    Elem, LayoutC, 128 / cutlass::sizeof_bits<Elem>::value,
    Elem, LayoutC, 128 / cutlass::sizeof_bits<Elem>::value,
    cutlass::epilogue::collective::EpilogueScheduleAuto
  >::CollectiveOp;

using CollectiveMainloop = typename cutlass::conv::collective::CollectiveBuilder<
    cutlass::arch::Sm100, cutlass::arch::OpClassTensorOp, ConvOp,
    Elem, LayoutAB, 128 / cutlass::sizeof_bits<Elem>::value,
    Elem, LayoutAB, 128 / cutlass::sizeof_bits<Elem>::value,
    Acc,
    TileShape, ClusterShape,
    cutlass::conv::collective::StageCountAutoCarveout<
        static_cast<int>(sizeof(typename CollectiveEpilogue::SharedStorage))>,
    cutlass::conv::collective::KernelScheduleAuto
  >::CollectiveOp;

using ProblemShape = cutlass::conv::ConvProblemShape<
    ConvOp, CollectiveMainloop::DispatchPolicy::NumSpatialDimensions>;
using ConvKernel = cutlass::conv::kernel::ConvUniversal<
    ProblemShape, CollectiveMainloop, CollectiveEpilogue>;
using Conv = cutlass::conv::device::ConvUniversalAdapter<ConvKernel>;

auto* _anchor = &cutlass::device_kernel<ConvKernel>;


// ===== COMPILED SASS (sm_100a) =====

	.target	sm_100a

	.elftype	@"ET_EXEC"


//--------------------- .note.nv.tkinfo           --------------------------
	.section	.note.nv.tkinfo,"",@"SHT_NOTE"
	.sectionflags	@"SHF_NOTE_NV_TKINFO"
	.tkinfo
        /*0018*/ 	.word	0x00000002
        /*0030*/ 	.string	""
        /*0030*/ 	.string	"ptxas"
        /*0030*/ 	.string	"Cuda compilation tools, release 13.0, V13.0.88"
        /*0030*/ 	.string	"Build cuda_13.0.r13.0/compiler.36424714_0"
        /*0030*/ 	.string	"-arch sm_100a -m 64 "



//--------------------- .note.nv.cuinfo           --------------------------
	.section	.note.nv.cuinfo,"",@"SHT_NOTE"
	.sectionflags	@"SHF_NOTE_NV_CUINFO"
        /*0018*/ 	.short	0x0002
        /*001a*/ 	.short	0x0064
        /*001c*/ 	.short	0x0082
	.zero		2


//--------------------- .nv.info                  --------------------------
	.section	.nv.info,"",@"SHT_CUDA_INFO"
	.align	4


	//----- nvinfo : EIATTR_REGCOUNT
	.align		4
        /*0000*/ 	.byte	0x04, 0x2f
        /*0002*/ 	.short	(.L_19 - .L_18)
	.align		4
.L_18:
        /*0004*/ 	.word	index@(_ZN7cutlass13device_kernelINS_4conv6kernel13ConvUniversalINS1_16ConvProblemShapeILNS1_8OperatorE1ELi2EEENS1_10collective14CollectiveConvINS1_47MainloopSm100TmaUmmaWarpSpecializedImplicitGemmILS5_1ELi24ELi2ELi1ELi2EN4cute5tupleIJNSA_1CILi1EEESD_SD_EEEEENSB_IJNSC_ILi128EEESG_NSB_IJNSC_ILi32EEEEEEEEENS_12float_e4m3_tESK_NSA_8TiledMMAINSA_8MMA_AtomIJNSA_10MMA_TraitsINSA_19SM100_MMA_F8F6F4_SSEJSK_SK_fSG_SG_NSA_17integral_constantINSA_4UMMA5MajorELSR_0EEENSP_ISR_LSR_1EEENSP_INSQ_7ScaleInELSU_0EEESV_EEEEEENSA_6LayoutISE_NSB_IJNSC_ILi0EEESZ_SZ_EEEEENSB_IJNSA_10UnderscoreES12_S12_EEEEENS7_6detail27Sm100ImplicitGemmTileTraitsINSA_20SM90_TMA_LOAD_IM2COLENSA_14ComposedLayoutINSA_7SwizzleILi1ELi4ELi3EEENSA_18smem_ptr_flag_bitsILi8EEENSY_INSB_IJNSC_ILi8EEESH_EEENSB_IJSH_SD_EEEEEEEvEENS16_INSA_13SM90_TMA_LOADENS18_INS19_ILi3ELi4ELi3EEES1C_NSY_INSB_IJSG_S1D_EEENSB_IJSD_SG_EEEEEEEvEEEENS_8epilogue10collective18CollectiveEpilogueINS1R_23Sm100TmaWarpSpecializedILi2ELi2ELi64ELb0ELb0EEEJSJ_NSB_IJNSY_ISG_SD_EENSY_INSC_ILi64EEESD_EEEEESK_NSB_IJNSB_IJlllEEESD_SZ_EEESK_S21_NS1R_6fusion15FusionCallbacksIS1V_NS22_17LinearCombinationISK_fSK_fLNS_15FloatRoundStyleE2EEESJ_S1Z_JEEENSA_5SM1004TMEM4LOAD26SM100_TMEM_LOAD_32dp32b64xES17_NS18_INS19_ILi2ELi4ELi3EEES1C_NSY_INSB_IJS1D_S1X_EEENSB_IJS1X_SD_EEEEEEENSA_39AutoVectorizingCopyWithAssumedAlignmentILi128EEENSA_21SM90_TMA_STORE_IM2COLES2G_S2I_S2I_EEEvvEEEEvNT_6ParamsE)
        /*0008*/ 	.word	0x000000df


	//----- nvinfo : EIATTR_FRAME_SIZE
	.align		4
.L_19:
        /*000c*/ 	.byte	0x04, 0x11
        /*000e*/ 	.short	(.L_21 - .L_20)
	.align		4
.L_20:
        /*0010*/ 	.word	index@($__internal_2_$__cuda_sm10x_tcgen05_guardrail_trap_unallocated_columns_being_dealloced)
        /*0014*/ 	.word	0x00000008


	//----- nvinfo : EIATTR_FRAME_SIZE
	.align		4
.L_21:
        /*0018*/ 	.byte	0x04, 0x11
        /*001a*/ 	.short	(.L_23 - .L_22)
	.align		4
.L_22:
        /*001c*/ 	.word	index@($__internal_1_$__cuda_sm10x_tcgen05_guardrail_trap_phase_invalid_during_alloc)
        /*0020*/ 	.word	0x00000008


	//----- nvinfo : EIATTR_FRAME_SIZE
	.align		4
.L_23:
        /*0024*/ 	.byte	0x04, 0x11
        /*0026*/ 	.short	(.L_25 - .L_24)
	.align		4
.L_24:
        /*0028*/ 	.word	index@($__internal_0_$__cuda_sm10x_tcgen05_guardrail_trap_col_being_dealloced_not_returned_by_alloc)
        /*002c*/ 	.word	0x00000008


	//----- nvinfo : EIATTR_FRAME_SIZE
	.align		4
.L_25:
        /*0030*/ 	.byte	0x04, 0x11
        /*0032*/ 	.short	(.L_27 - .L_26)
	.align		4
.L_26:
        /*0034*/ 	.word	index@(_ZN7cutlass13device_kernelINS_4conv6kernel13ConvUniversalINS1_16ConvProblemShapeILNS1_8OperatorE1ELi2EEENS1_10collective14CollectiveConvINS1_47MainloopSm100TmaUmmaWarpSpecializedImplicitGemmILS5_1ELi24ELi2ELi1ELi2EN4cute5tupleIJNSA_1CILi1EEESD_SD_EEEEENSB_IJNSC_ILi128EEESG_NSB_IJNSC_ILi32EEEEEEEEENS_12float_e4m3_tESK_NSA_8TiledMMAINSA_8MMA_AtomIJNSA_10MMA_TraitsINSA_19SM100_MMA_F8F6F4_SSEJSK_SK_fSG_SG_NSA_17integral_constantINSA_4UMMA5MajorELSR_0EEENSP_ISR_LSR_1EEENSP_INSQ_7ScaleInELSU_0EEESV_EEEEEENSA_6LayoutISE_NSB_IJNSC_ILi0EEESZ_SZ_EEEEENSB_IJNSA_10UnderscoreES12_S12_EEEEENS7_6detail27Sm100ImplicitGemmTileTraitsINSA_20SM90_TMA_LOAD_IM2COLENSA_14ComposedLayoutINSA_7SwizzleILi1ELi4ELi3EEENSA_18smem_ptr_flag_bitsILi8EEENSY_INSB_IJNSC_ILi8EEESH_EEENSB_IJSH_SD_EEEEEEEvEENS16_INSA_13SM90_TMA_LOADENS18_INS19_ILi3ELi4ELi3EEES1C_NSY_INSB_IJSG_S1D_EEENSB_IJSD_SG_EEEEEEEvEEEENS_8epilogue10collective18CollectiveEpilogueINS1R_23Sm100TmaWarpSpecializedILi2ELi2ELi64ELb0ELb0EEEJSJ_NSB_IJNSY_ISG_SD_EENSY_INSC_ILi64EEESD_EEEEESK_NSB_IJNSB_IJlllEEESD_SZ_EEESK_S21_NS1R_6fusion15FusionCallbacksIS1V_NS22_17LinearCombinationISK_fSK_fLNS_15FloatRoundStyleE2EEESJ_S1Z_JEEENSA_5SM1004TMEM4LOAD26SM100_TMEM_LOAD_32dp32b64xES17_NS18_INS19_ILi2ELi4ELi3EEES1C_NSY_INSB_IJS1D_S1X_EEENSB_IJS1X_SD_EEEEEEENSA_39AutoVectorizingCopyWithAssumedAlignmentILi128EEENSA_21SM90_TMA_STORE_IM2COLES2G_S2I_S2I_EEEvvEEEEvNT_6ParamsE)
        /*0038*/ 	.word	0x00000008


	//----- nvinfo : EIATTR_MIN_STACK_SIZE
	.align		4
.L_27:
        /*003c*/ 	.byte	0x04, 0x12
        /*003e*/ 	.short	(.L_29 - .L_28)
	.align		4
.L_28:
        /*0040*/ 	.word	index@(_ZN7cutlass13device_kernelINS_4conv6kernel13ConvUniversalINS1_16ConvProblemShapeILNS1_8OperatorE1ELi2EEENS1_10collective14CollectiveConvINS1_47MainloopSm100TmaUmmaWarpSpecializedImplicitGemmILS5_1ELi24ELi2ELi1ELi2EN4cute5tupleIJNSA_1CILi1EEESD_SD_EEEEENSB_IJNSC_ILi128EEESG_NSB_IJNSC_ILi32EEEEEEEEENS_12float_e4m3_tESK_NSA_8TiledMMAINSA_8MMA_AtomIJNSA_10MMA_TraitsINSA_19SM100_MMA_F8F6F4_SSEJSK_SK_fSG_SG_NSA_17integral_constantINSA_4UMMA5MajorELSR_0EEENSP_ISR_LSR_1EEENSP_INSQ_7ScaleInELSU_0EEESV_EEEEEENSA_6LayoutISE_NSB_IJNSC_ILi0EEESZ_SZ_EEEEENSB_IJNSA_10UnderscoreES12_S12_EEEEENS7_6detail27Sm100ImplicitGemmTileTraitsINSA_20SM90_TMA_LOAD_IM2COLENSA_14ComposedLayoutINSA_7SwizzleILi1ELi4ELi3EEENSA_18smem_ptr_flag_bitsILi8EEENSY_INSB_IJNSC_ILi8EEESH_EEENSB_IJSH_SD_EEEEEEEvEENS16_INSA_13SM90_TMA_LOADENS18_INS19_ILi3ELi4ELi3EEES1C_NSY_INSB_IJSG_S1D_EEENSB_IJSD_SG_EEEEEEEvEEEENS_8epilogue10collective18CollectiveEpilogueINS1R_23Sm100TmaWarpSpecializedILi2ELi2ELi64ELb0ELb0EEEJSJ_NSB_IJNSY_ISG_SD_EENSY_INSC_ILi64EEESD_EEEEESK_NSB_IJNSB_IJlllEEESD_SZ_EEESK_S21_NS1R_6fusion15FusionCallbacksIS1V_NS22_17LinearCombinationISK_fSK_fLNS_15FloatRoundStyleE2EEESJ_S1Z_JEEENSA_5SM1004TMEM4LOAD26SM100_TMEM_LOAD_32dp32b64xES17_NS18_INS19_ILi2ELi4ELi3EEES1C_NSY_INSB_IJS1D_S1X_EEENSB_IJS1X_SD_EEEEEEENSA_39AutoVectorizingCopyWithAssumedAlignmentILi128EEENSA_21SM90_TMA_STORE_IM2COLES2G_S2I_S2I_EEEvvEEEEvNT_6ParamsE)
        /*0044*/ 	.word	0x00000008
.L_29:


//--------------------- .nv.compat                --------------------------
	.section	.nv.compat,"",@"SHT_CUDA_COMPAT_INFO"
	.align	4
        /*0000*/ 	.byte	0x02, 0x09, 0x01, 0x00, 0x02, 0x02, 0x02, 0x00, 0x02, 0x05, 0x05, 0x00, 0x03, 0x07, 0x01, 0x01
        /*0010*/ 	.byte	0x02, 0x03, 0x01, 0x00, 0x02, 0x06, 0x01, 0x00, 0x04, 0x0b, 0x08, 0x00, 0x09, 0x00, 0x00, 0x00
        /*0020*/ 	.byte	0x00, 0x00, 0x00, 0x00


//--------------------- .nv.info._ZN7cutlass13device_kernelINS_4conv6kernel13ConvUniversalINS1_16ConvProblemShapeILNS1_8OperatorE1ELi2EEENS1_10collective14CollectiveConvINS1_47MainloopSm100TmaUmmaWarpSpecializedImplicitGemmILS5_1ELi24ELi2ELi1ELi2EN4cute5tupleIJNSA_1CILi1EEESD_SD_EEEEENSB_IJNSC_ILi128EEESG_NSB_IJNSC_ILi32EEEEEEEEENS_12float_e4m3_tESK_NSA_8TiledMMAINSA_8MMA_AtomIJNSA_10MMA_TraitsINSA_19SM100_MMA_F8F6F4_SSEJSK_SK_fSG_SG_NSA_17integral_constantINSA_4UMMA5MajorELSR_0EEENSP_ISR_LSR_1EEENSP_INSQ_7ScaleInELSU_0EEESV_EEEEEENSA_6LayoutISE_NSB_IJNSC_ILi0EEESZ_SZ_EEEEENSB_IJNSA_10UnderscoreES12_S12_EEEEENS7_6detail27Sm100ImplicitGemmTileTraitsINSA_20SM90_TMA_LOAD_IM2COLENSA_14ComposedLayoutINSA_7SwizzleILi1ELi4ELi3EEENSA_18smem_ptr_flag_bitsILi8EEENSY_INSB_IJNSC_ILi8EEESH_EEENSB_IJSH_SD_EEEEEEEvEENS16_INSA_13SM90_TMA_LOADENS18_INS19_ILi3ELi4ELi3EEES1C_NSY_INSB_IJSG_S1D_EEENSB_IJSD_SG_EEEEEEEvEEEENS_8epilogue10collective18CollectiveEpilogueINS1R_23Sm100TmaWarpSpecializedILi2ELi2ELi64ELb0ELb0EEEJSJ_NSB_IJNSY_ISG_SD_EENSY_INSC_ILi64EEESD_EEEEESK_NSB_IJNSB_IJlllEEESD_SZ_EEESK_S21_NS1R_6fusion15FusionCallbacksIS1V_NS22_17LinearCombinationISK_fSK_fLNS_15FloatRoundStyleE2EEESJ_S1Z_JEEENSA_5SM1004TMEM4LOAD26SM100_TMEM_LOAD_32dp32b64xES17_NS18_INS19_ILi2ELi4ELi3EEES1C_NSY_INSB_IJS1D_S1X_EEENSB_IJS1X_SD_EEEEEEENSA_39AutoVectorizingCopyWithAssumedAlignmentILi128EEENSA_21SM90_TMA_STORE_IM2COLES2G_S2I_S2I_EEEvvEEEEvNT_6ParamsE --------------------------
	.section	.nv.info._ZN7cutlass13device_kernelINS_4conv6kernel13ConvUniversalINS1_16ConvProblemShapeILNS1_8OperatorE1ELi2EEENS1_10collective14CollectiveConvINS1_47MainloopSm100TmaUmmaWarpSpecializedImplicitGemmILS5_1ELi24ELi2ELi1ELi2EN4cute5tupleIJNSA_1CILi1EEESD_SD_EEEEENSB_IJNSC_ILi128EEESG_NSB_IJNSC_ILi32EEEEEEEEENS_12float_e4m3_tESK_NSA_8TiledMMAINSA_8MMA_AtomIJNSA_10MMA_TraitsINSA_19SM100_MMA_F8F6F4_SSEJSK_SK_fSG_SG_NSA_17integral_constantINSA_4UMMA5MajorELSR_0EEENSP_ISR_LSR_1EEENSP_INSQ_7ScaleInELSU_0EEESV_EEEEEENSA_6LayoutISE_NSB_IJNSC_ILi0EEESZ_SZ_EEEEENSB_IJNSA_10UnderscoreES12_S12_EEEEENS7_6detail27Sm100ImplicitGemmTileTraitsINSA_20SM90_TMA_LOAD_IM2COLENSA_14ComposedLayoutINSA_7SwizzleILi1ELi4ELi3EEENSA_18smem_ptr_flag_bitsILi8EEENSY_INSB_IJNSC_ILi8EEESH_EEENSB_IJSH_SD_EEEEEEEvEENS16_INSA_13SM90_TMA_LOADENS18_INS19_ILi3ELi4ELi3EEES1C_NSY_INSB_IJSG_S1D_EEENSB_IJSD_SG_EEEEEEEvEEEENS_8epilogue10collective18CollectiveEpilogueINS1R_23Sm100TmaWarpSpecializedILi2ELi2ELi64ELb0ELb0EEEJSJ_NSB_IJNSY_ISG_SD_EENSY_INSC_ILi64EEESD_EEEEESK_NSB_IJNSB_IJlllEEESD_SZ_EEESK_S21_NS1R_6fusion15FusionCallbacksIS1V_NS22_17LinearCombinationISK_fSK_fLNS_15FloatRoundStyleE2EEESJ_S1Z_JEEENSA_5SM1004TMEM4LOAD26SM100_TMEM_LOAD_32dp32b64xES17_NS18_INS19_ILi2ELi4ELi3EEES1C_NSY_INSB_IJS1D_S1X_EEENSB_IJS1X_SD_EEEEEEENSA_39AutoVectorizingCopyWithAssumedAlignmentILi128EEENSA_21SM90_TMA_STORE_IM2COLES2G_S2I_S2I_EEEvvEEEEvNT_6ParamsE,"",@"SHT_CUDA_INFO"
	.sectionflags	@""
	.align	4


	//----- nvinfo : EIATTR_CUDA_API_VERSION
	.align		4
        /*0000*/ 	.byte	0x04, 0x37
        /*0002*/ 	.short	(.L_31 - .L_30)
.L_30:
        /*0004*/ 	.word	0x00000082


	//----- nvinfo : EIATTR_KPARAM_INFO
	.align		4
.L_31:
        /*0008*/ 	.byte	0x04, 0x17
        /*000a*/ 	.short	(.L_33 - .L_32)
.L_32:
        /*000c*/ 	.word	0x00000000
        /*0010*/ 	.short	0x0000
        /*0012*/ 	.short	0x0000
        /*0014*/ 	.byte	0x00, 0xf0, 0x01, 0x20


	//----- nvinfo : EIATTR_AT_ENTRY_FRAGMENTS
	.align		4
.L_33:
        /*0018*/ 	.byte	0x04, 0x4f
        /*001a*/ 	.short	(.L_35 - .L_34)


	//   ....[0]....
.L_34:
        /*001c*/ 	.word	0x00000006


	//----- nvinfo : EIATTR_RESERVED_SMEM_USED
	.align		4
.L_35:
        /*0020*/ 	.byte	0x01, 0x41
	.zero		2


	//----- nvinfo : EIATTR_SPARSE_MMA_MASK
	.align		4
        /*0024*/ 	.byte	0x03, 0x50
        /*0026*/ 	.short	0x0000


	//----- nvinfo : EIATTR_TCGEN05_1CTA_USED
	.align		4
        /*0028*/ 	.byte	0x01, 0x51
	.zero		2


	//----- nvinfo : EIATTR_MAXREG_COUNT
	.align		4
        /*002c*/ 	.byte	0x03, 0x1b
        /*002e*/ 	.short	0x00ff


	//----- nvinfo : EIATTR_NUM_BARRIERS
	.align		4
        /*0030*/ 	.byte	0x02, 0x4c
        /*0032*/ 	.byte	0x07
	.zero		1


	//----- nvinfo : EIATTR_EXTERNS
	.align		4
        /*0034*/ 	.byte	0x04, 0x0f
        /*0036*/ 	.short	(.L_37 - .L_36)


	//   ....[0]....
	.align		4
.L_36:
        /*0038*/ 	.word	index@(__assertfail)


	//----- nvinfo : EIATTR_MERCURY_ISA_VERSION
	.align		4
.L_37:
        /*003c*/ 	.byte	0x03, 0x5f
        /*003e*/ 	.short	0x0101


	//----- nvinfo : EIATTR_INT_WARP_WIDE_INSTR_OFFSETS
	.align		4
        /*0040*/ 	.byte	0x04, 0x31
        /*0042*/ 	.short	(.L_39 - .L_38)


	//   ....[0]....
.L_38:
        /*0044*/ 	.word	0x000045e0


	//   ....[1]....
        /*0048*/ 	.word	0x00004600


	//   ....[2]....
        /*004c*/ 	.word	0x00004630


	//   ....[3]....
        /*0050*/ 	.word	0x000050c0


	//   ....[4]....
        /*0054*/ 	.word	0x000050e0


	//   ....[5]....
        /*0058*/ 	.word	0x000052f0


	//   ....[6]....
        /*005c*/ 	.word	0x00005300


	//----- nvinfo : EIATTR_COOP_GROUP_MASK_REGIDS
	.align		4
.L_39:
        /*0060*/ 	.byte	0x04, 0x29
        /*0062*/ 	.short	(.L_41 - .L_40)


	//   ....[0]....
.L_40:
        /*0064*/ 	.word	0xffffffff


	//   ....[1]....
        /*0068*/ 	.word	0xffffffff


	//   ....[2]....
        /*006c*/ 	.word	0xffffffff


	//   ....[3]....
        /*0070*/ 	.word	0xffffffff


	//   ....[4]....
        /*0074*/ 	.word	0xffffffff


	//   ....[5]....
        /*0078*/ 	.word	0xffffffff


	//   ....[6]....
        /*007c*/ 	.word	0xffffffff


	//   ....[7]....
        /*0080*/ 	.word	0xffffffff


	//   ....[8]....
        /*0084*/ 	.word	0xffffffff


	//   ....[9]....
        /*0088*/ 	.word	0xffffffff


	//   ....[10]....
        /*008c*/ 	.word	0xffffffff


	//   ....[11]....
        /*0090*/ 	.word	0xffffffff


	//----- nvinfo : EIATTR_COOP_GROUP_INSTR_OFFSETS
	.align		4
.L_41:
        /*0094*/ 	.byte	0x04, 0x28
        /*0096*/ 	.short	(.L_43 - .L_42)


	//   ....[0]....
.L_42:
        /*0098*/ 	.word	0x000000a0


	//   ....[1]....
        /*009c*/ 	.word	0x000004e0


	//   ....[2]....
        /*00a0*/ 	.word	0x00000900


	//   ....[3]....
        /*00a4*/ 	.word	0x00000a60


	//   ....[4]....
        /*00a8*/ 	.word	0x00000b60


	//   ....[5]....
        /*00ac*/ 	.word	0x00000cb0


	//   ....[6]....
        /*00b0*/ 	.word	0x00002330


	//   ....[7]....
        /*00b4*/ 	.word	0x00003ae0


	//   ....[8]....
        /*00b8*/ 	.word	0x00003cf0


	//   ....[9]....
        /*00bc*/ 	.word	0x00003d20


	//   ....[10]....
        /*00c0*/ 	.word	0x000044c0


	//   ....[11]....
        /*00c4*/ 	.word	0x00004700


	//----- nvinfo : EIATTR_VRC_CTA_INIT_COUNT
	.align		4
.L_43:
        /*00c8*/ 	.byte	0x02, 0x4a
        /*00ca*/ 	.byte	0x80
	.zero		1


	//----- nvinfo : EIATTR_SYSCALL_OFFSETS
	.align		4
        /*00cc*/ 	.byte	0x04, 0x46
        /*00ce*/ 	.short	(.L_45 - .L_44)


	//   ....[0]....
.L_44:
        /*00d0*/ 	.word	0x00005e90


	//   ....[1]....
        /*00d4*/ 	.word	0x00005fd0


	//   ....[2]....
        /*00d8*/ 	.word	0x00006900


	//   ....[3]....
        /*00dc*/ 	.word	0x00007f30


	//----- nvinfo : EIATTR_MBARRIER_INSTR_OFFSETS
	.align		4
.L_45:
        /*00e0*/ 	.byte	0x04, 0x39
        /*00e2*/ 	.short	(.L_47 - .L_46)


	//   ....[0]....
.L_46:
        /*00e4*/ 	.word	0x000005e0
        /*00e8*/ 	.word	0x000000ff
        /*00ec*/ 	.word	0x00000000
        /*00f0*/ 	.short	0x0100
        /*00f2*/ 	.byte	0x05
	.zero		1


	//   ....[1]....
        /*00f4*/ 	.word	0x000005f0
        /*00f8*/ 	.word	0x000000ff
        /*00fc*/ 	.word	0x000000c0
        /*0100*/ 	.short	0x0100
        /*0102*/ 	.byte	0x05
	.zero		1


	//   ....[2]....
        /*0104*/ 	.word	0x00000600
        /*0108*/ 	.word	0x000000ff
        /*010c*/ 	.word	0x00000008
        /*0110*/ 	.short	0x0100
        /*0112*/ 	.byte	0x05
	.zero		1


	//   ....[3]....
        /*0114*/ 	.word	0x00000610
        /*0118*/ 	.word	0x000000ff
        /*011c*/ 	.word	0x000000c8
        /*0120*/ 	.short	0x0100
        /*0122*/ 	.byte	0x05
	.zero		1


	//   ....[4]....
        /*0124*/ 	.word	0x00000620
        /*0128*/ 	.word	0x000000ff
        /*012c*/ 	.word	0x00000010
        /*0130*/ 	.short	0x0100
        /*0132*/ 	.byte	0x05
	.zero		1


	//   ....[5]....
        /*0134*/ 	.word	0x00000630
        /*0138*/ 	.word	0x000000ff
        /*013c*/ 	.word	0x000000d0
        /*0140*/ 	.short	0x0100
        /*0142*/ 	.byte	0x05
	.zero		1


	//   ....[6]....
        /*0144*/ 	.word	0x00000640
        /*0148*/ 	.word	0x000000ff
        /*014c*/ 	.word	0x00000018
        /*0150*/ 	.short	0x0100
        /*0152*/ 	.byte	0x05
	.zero		1


	//   ....[7]....
        /*0154*/ 	.word	0x00000650
        /*0158*/ 	.word	0x000000ff
        /*015c*/ 	.word	0x000000d8
        /*0160*/ 	.short	0x0100
        /*0162*/ 	.byte	0x05
	.zero		1


	//   ....[8]....
        /*0164*/ 	.word	0x00000660
        /*0168*/ 	.word	0x000000ff
        /*016c*/ 	.word	0x00000020
        /*0170*/ 	.short	0x0100
        /*0172*/ 	.byte	0x05
	.zero		1


	//   ....[9]....
        /*0174*/ 	.word	0x00000670
        /*0178*/ 	.word	0x000000ff
        /*017c*/ 	.word	0x000000e0
        /*0180*/ 	.short	0x0100
        /*0182*/ 	.byte	0x05
	.zero		1


	//   ....[10]....
        /*0184*/ 	.word	0x00000680
        /*0188*/ 	.word	0x000000ff
        /*018c*/ 	.word	0x00000028
        /*0190*/ 	.short	0x0100
        /*0192*/ 	.byte	0x05
	.zero		1


	//   ....[11]....
        /*0194*/ 	.word	0x00000690
        /*0198*/ 	.word	0x000000ff
        /*019c*/ 	.word	0x000000e8
        /*01a0*/ 	.short	0x0100
        /*01a2*/ 	.byte	0x05
	.zero		1


	//   ....[12]....
        /*01a4*/ 	.word	0x000006a0
        /*01a8*/ 	.word	0x000000ff
        /*01ac*/ 	.word	0x00000030
        /*01b0*/ 	.short	0x0100
        /*01b2*/ 	.byte	0x05
	.zero		1


	//   ....[13]....
        /*01b4*/ 	.word	0x000006b0
        /*01b8*/ 	.word	0x000000ff
        /*01bc*/ 	.word	0x000000f0
        /*01c0*/ 	.short	0x0100
        /*01c2*/ 	.byte	0x05
	.zero		1


	//   ....[14]....
        /*01c4*/ 	.word	0x000006c0
        /*01c8*/ 	.word	0x000000ff
        /*01cc*/ 	.word	0x00000038
        /*01d0*/ 	.short	0x0100
        /*01d2*/ 	.byte	0x05
	.zero		1


	//   ....[15]....
        /*01d4*/ 	.word	0x000006d0
        /*01d8*/ 	.word	0x000000ff
        /*01dc*/ 	.word	0x000000f8
        /*01e0*/ 	.short	0x0100
        /*01e2*/ 	.byte	0x05
	.zero		1


	//   ....[16]....
        /*01e4*/ 	.word	0x000006e0
        /*01e8*/ 	.word	0x000000ff
        /*01ec*/ 	.word	0x00000040
        /*01f0*/ 	.short	0x0100
        /*01f2*/ 	.byte	0x05
	.zero		1


	//   ....[17]....
        /*01f4*/ 	.word	0x000006f0
        /*01f8*/ 	.word	0x000000ff
        /*01fc*/ 	.word	0x00000100
        /*0200*/ 	.short	0x0100
        /*0202*/ 	.byte	0x05
	.zero		1


	//   ....[18]....
        /*0204*/ 	.word	0x00000700
        /*0208*/ 	.word	0x000000ff
        /*020c*/ 	.word	0x00000048
        /*0210*/ 	.short	0x0100
        /*0212*/ 	.byte	0x05
	.zero		1


	//   ....[19]....
        /*0214*/ 	.word	0x00000710
        /*0218*/ 	.word	0x000000ff
        /*021c*/ 	.word	0x00000108
        /*0220*/ 	.short	0x0100
        /*0222*/ 	.byte	0x05
	.zero		1


	//   ....[20]....
        /*0224*/ 	.word	0x00000720
        /*0228*/ 	.word	0x000000ff
        /*022c*/ 	.word	0x00000050
        /*0230*/ 	.short	0x0100
        /*0232*/ 	.byte	0x05
	.zero		1


	//   ....[21]....
        /*0234*/ 	.word	0x00000730
        /*0238*/ 	.word	0x000000ff
        /*023c*/ 	.word	0x00000110
        /*0240*/ 	.short	0x0100
        /*0242*/ 	.byte	0x05
	.zero		1


	//   ....[22]....
        /*0244*/ 	.word	0x00000740
        /*0248*/ 	.word	0x000000ff
        /*024c*/ 	.word	0x00000058
        /*0250*/ 	.short	0x0100
        /*0252*/ 	.byte	0x05
	.zero		1


	//   ....[23]....
        /*0254*/ 	.word	0x00000750
        /*0258*/ 	.word	0x000000ff
        /*025c*/ 	.word	0x00000118
        /*0260*/ 	.short	0x0100
        /*0262*/ 	.byte	0x05
	.zero		1


	//   ....[24]....
        /*0264*/ 	.word	0x00000760
        /*0268*/ 	.word	0x000000ff
        /*026c*/ 	.word	0x00000060
        /*0270*/ 	.short	0x0100
        /*0272*/ 	.byte	0x05
	.zero		1


	//   ....[25]....
        /*0274*/ 	.word	0x00000770
        /*0278*/ 	.word	0x000000ff
        /*027c*/ 	.word	0x00000120
        /*0280*/ 	.short	0x0100
        /*0282*/ 	.byte	0x05
	.zero		1


	//   ....[26]....
        /*0284*/ 	.word	0x00000780
        /*0288*/ 	.word	0x000000ff
        /*028c*/ 	.word	0x00000068
        /*0290*/ 	.short	0x0100
        /*0292*/ 	.byte	0x05
	.zero		1


	//   ....[27]....
        /*0294*/ 	.word	0x00000790
        /*0298*/ 	.word	0x000000ff
        /*029c*/ 	.word	0x00000128
        /*02a0*/ 	.short	0x0100
        /*02a2*/ 	.byte	0x05
	.zero		1


	//   ....[28]....
        /*02a4*/ 	.word	0x000007a0
        /*02a8*/ 	.word	0x000000ff
        /*02ac*/ 	.word	0x00000070
        /*02b0*/ 	.short	0x0100
        /*02b2*/ 	.byte	0x05
	.zero		1


	//   ....[29]....
        /*02b4*/ 	.word	0x000007b0
        /*02b8*/ 	.word	0x000000ff
        /*02bc*/ 	.word	0x00000130
        /*02c0*/ 	.short	0x0100
        /*02c2*/ 	.byte	0x05
	.zero		1


	//   ....[30]....
        /*02c4*/ 	.word	0x000007c0
        /*02c8*/ 	.word	0x000000ff
        /*02cc*/ 	.word	0x00000078
        /*02d0*/ 	.short	0x0100
        /*02d2*/ 	.byte	0x05
	.zero		1


	//   ....[31]....
        /*02d4*/ 	.word	0x000007d0
        /*02d8*/ 	.word	0x000000ff
        /*02dc*/ 	.word	0x00000138
        /*02e0*/ 	.short	0x0100
        /*02e2*/ 	.byte	0x05
	.zero		1


	//   ....[32]....
        /*02e4*/ 	.word	0x000007e0
        /*02e8*/ 	.word	0x000000ff
        /*02ec*/ 	.word	0x00000080
        /*02f0*/ 	.short	0x0100
        /*02f2*/ 	.byte	0x05
	.zero		1


	//   ....[33]....
        /*02f4*/ 	.word	0x000007f0
        /*02f8*/ 	.word	0x000000ff
        /*02fc*/ 	.word	0x00000140
        /*0300*/ 	.short	0x0100
        /*0302*/ 	.byte	0x05
	.zero		1


	//   ....[34]....
        /*0304*/ 	.word	0x00000800
        /*0308*/ 	.word	0x000000ff
        /*030c*/ 	.word	0x00000088
        /*0310*/ 	.short	0x0100
        /*0312*/ 	.byte	0x05
	.zero		1


	//   ....[35]....
        /*0314*/ 	.word	0x00000810
        /*0318*/ 	.word	0x000000ff
        /*031c*/ 	.word	0x00000148
        /*0320*/ 	.short	0x0100
        /*0322*/ 	.byte	0x05
	.zero		1


	//   ....[36]....
        /*0324*/ 	.word	0x00000820
        /*0328*/ 	.word	0x000000ff
        /*032c*/ 	.word	0x00000090
        /*0330*/ 	.short	0x0100
        /*0332*/ 	.byte	0x05
	.zero		1


	//   ....[37]....
        /*0334*/ 	.word	0x00000830
        /*0338*/ 	.word	0x000000ff
        /*033c*/ 	.word	0x00000150
        /*0340*/ 	.short	0x0100
        /*0342*/ 	.byte	0x05
	.zero		1


	//   ....[38]....
        /*0344*/ 	.word	0x00000840
        /*0348*/ 	.word	0x000000ff
        /*034c*/ 	.word	0x00000098
        /*0350*/ 	.short	0x0100
        /*0352*/ 	.byte	0x05
	.zero		1


	//   ....[39]....
        /*0354*/ 	.word	0x00000850
        /*0358*/ 	.word	0x000000ff
        /*035c*/ 	.word	0x00000158
        /*0360*/ 	.short	0x0100
        /*0362*/ 	.byte	0x05
	.zero		1


	//   ....[40]....
        /*0364*/ 	.word	0x00000860
        /*0368*/ 	.word	0x000000ff
        /*036c*/ 	.word	0x000000a0
        /*0370*/ 	.short	0x0100
        /*0372*/ 	.byte	0x05
	.zero		1


	//   ....[41]....
        /*0374*/ 	.word	0x00000870
        /*0378*/ 	.word	0x000000ff
        /*037c*/ 	.word	0x00000160
        /*0380*/ 	.short	0x0100
        /*0382*/ 	.byte	0x05
	.zero		1


	//   ....[42]....
        /*0384*/ 	.word	0x00000880
        /*0388*/ 	.word	0x000000ff
        /*038c*/ 	.word	0x000000a8
        /*0390*/ 	.short	0x0100
        /*0392*/ 	.byte	0x05
	.zero		1


	//   ....[43]....
        /*0394*/ 	.word	0x00000890
        /*0398*/ 	.word	0x000000ff
        /*039c*/ 	.word	0x00000168
        /*03a0*/ 	.short	0x0100
        /*03a2*/ 	.byte	0x05
	.zero		1


	//   ....[44]....
        /*03a4*/ 	.word	0x000008a0
        /*03a8*/ 	.word	0x000000ff
        /*03ac*/ 	.word	0x000000b0
        /*03b0*/ 	.short	0x0100
        /*03b2*/ 	.byte	0x05
	.zero		1


	//   ....[45]....
        /*03b4*/ 	.word	0x000008b0
        /*03b8*/ 	.word	0x000000ff
        /*03bc*/ 	.word	0x00000170
        /*03c0*/ 	.short	0x0100
        /*03c2*/ 	.byte	0x05
	.zero		1


	//   ....[46]....
        /*03c4*/ 	.word	0x000008c0
        /*03c8*/ 	.word	0x000000ff
        /*03cc*/ 	.word	0x000000b8
        /*03d0*/ 	.short	0x0100
        /*03d2*/ 	.byte	0x05
	.zero		1


	//   ....[47]....
        /*03d4*/ 	.word	0x000008d0
        /*03d8*/ 	.word	0x000000ff
        /*03dc*/ 	.word	0x00000178
        /*03e0*/ 	.short	0x0100
        /*03e2*/ 	.byte	0x05
	.zero		1


	//   ....[48]....
        /*03e4*/ 	.word	0x00000a10
        /*03e8*/ 	.word	0x000000ff
        /*03ec*/ 	.word	0x00000180
        /*03f0*/ 	.short	0x0100
        /*03f2*/ 	.byte	0x07
	.zero		1


	//   ....[49]....
        /*03f4*/ 	.word	0x00000a20
        /*03f8*/ 	.word	0x000000ff
        /*03fc*/ 	.word	0x00000190
        /*0400*/ 	.short	0x0100
        /*0402*/ 	.byte	0x07
	.zero		1


	//   ....[50]....
        /*0404*/ 	.word	0x00000a30
        /*0408*/ 	.word	0x000000ff
        /*040c*/ 	.word	0x00000188
        /*0410*/ 	.short	0x0100
        /*0412*/ 	.byte	0x07
	.zero		1


	//   ....[51]....
        /*0414*/ 	.word	0x00000a40
        /*0418*/ 	.word	0x000000ff
        /*041c*/ 	.word	0x00000198
        /*0420*/ 	.short	0x0100
        /*0422*/ 	.byte	0x07
	.zero		1


	//   ....[52]....
        /*0424*/ 	.word	0x00000b30
        /*0428*/ 	.word	0x000000ff
        /*042c*/ 	.word	0x000001a0
        /*0430*/ 	.short	0x0100
        /*0432*/ 	.byte	0x05
	.zero		1


	//   ....[53]....
        /*0434*/ 	.word	0x00000b40
        /*0438*/ 	.word	0x000000ff
        /*043c*/ 	.word	0x000001a8
        /*0440*/ 	.short	0x0100
        /*0442*/ 	.byte	0x05
	.zero		1


	//   ....[54]....
        /*0444*/ 	.word	0x00000c80
        /*0448*/ 	.word	0x000000ff
        /*044c*/ 	.word	0x000001b0
        /*0450*/ 	.short	0x0100
        /*0452*/ 	.byte	0x05
	.zero		1


	//   ....[55]....
        /*0454*/ 	.word	0x00000c90
        /*0458*/ 	.word	0x000000ff
        /*045c*/ 	.word	0x000001b8
        /*0460*/ 	.short	0x0100
        /*0462*/ 	.byte	0x05
	.zero		1


	//   ....[56]....
        /*0464*/ 	.word	0x00000dc0
        /*0468*/ 	.word	0x000000ff
        /*046c*/ 	.word	0x000001c0
        /*0470*/ 	.short	0x0100
        /*0472*/ 	.byte	0x07
	.zero		1


	//   ....[57]....
        /*0474*/ 	.word	0x00000dd0
        /*0478*/ 	.word	0x000000ff
        /*047c*/ 	.word	0x000001d0
        /*0480*/ 	.short	0x0100
        /*0482*/ 	.byte	0x07
	.zero		1


	//   ....[58]....
        /*0484*/ 	.word	0x00000de0
        /*0488*/ 	.word	0x000000ff
        /*048c*/ 	.word	0x000001c8
        /*0490*/ 	.short	0x0100
        /*0492*/ 	.byte	0x07
	.zero		1


	//   ....[59]....
        /*0494*/ 	.word	0x00000df0
        /*0498*/ 	.word	0x000000ff
        /*049c*/ 	.word	0x000001d8
        /*04a0*/ 	.short	0x0100
        /*04a2*/ 	.byte	0x07
	.zero		1


	//   ....[60]....
        /*04a4*/ 	.word	0x00001730
        /*04a8*/ 	.word	0x000000ff
        /*04ac*/ 	.word	0x000000c0
        /*04b0*/ 	.short	0x010a
        /*04b2*/ 	.byte	0x04
	.zero		1


	//   ....[61]....
        /*04b4*/ 	.word	0x000019f0
        /*04b8*/ 	.word	0x000000ff
        /*04bc*/ 	.word	0x000000c0
        /*04c0*/ 	.short	0x010a
        /*04c2*/ 	.byte	0x09
	.zero		1


	//   ....[62]....
        /*04c4*/ 	.word	0x00001b60
        /*04c8*/ 	.word	0x000000ff
        /*04cc*/ 	.word	0x000000c0
        /*04d0*/ 	.short	0x010a
        /*04d2*/ 	.byte	0x08
	.zero		1


	//   ....[63]....
        /*04d4*/ 	.word	0x00001d10
        /*04d8*/ 	.word	0x000000ff
        /*04dc*/ 	.word	0x000001a8
        /*04e0*/ 	.short	0x0101
        /*04e2*/ 	.byte	0x16
	.zero		1


	//   ....[64]....
        /*04e4*/ 	.word	0x00001d40
        /*04e8*/ 	.word	0x000000ff
        /*04ec*/ 	.word	0x000000c0
        /*04f0*/ 	.short	0x010a
        /*04f2*/ 	.byte	0x04
	.zero		1


	//   ....[65]....
        /*04f4*/ 	.word	0x00001fe0
        /*04f8*/ 	.word	0x000000ff
        /*04fc*/ 	.word	0x000000c0
        /*0500*/ 	.short	0x010a
        /*0502*/ 	.byte	0x11
	.zero		1


	//   ....[66]....
        /*0504*/ 	.word	0x00002150
        /*0508*/ 	.word	0x000000ff
        /*050c*/ 	.word	0x000000c0
        /*0510*/ 	.short	0x010a
        /*0512*/ 	.byte	0x08
	.zero		1


	//   ....[67]....
        /*0514*/ 	.word	0x00002340
        /*0518*/ 	.word	0x000000ff
        /*051c*/ 	.word	0x000001b0
        /*0520*/ 	.short	0x010a
        /*0522*/ 	.byte	0x16
	.zero		1


	//   ....[68]....
        /*0524*/ 	.word	0x00002400
        /*0528*/ 	.word	0x000000ff
        /*052c*/ 	.word	0x00000000
        /*0530*/ 	.short	0x0101
        /*0532*/ 	.byte	0x04
	.zero		1


	//   ....[69]....
        /*0534*/ 	.word	0x00002900
        /*0538*/ 	.word	0x000000ff
        /*053c*/ 	.word	0x00000000
        /*0540*/ 	.short	0x010a
        /*0542*/ 	.byte	0x04
	.zero		1


	//   ....[70]....
        /*0544*/ 	.word	0x000029a0
        /*0548*/ 	.word	0x000000ff
        /*054c*/ 	.word	0x00000000
        /*0550*/ 	.short	0x010a
        /*0552*/ 	.byte	0x04
	.zero		1


	//   ....[71]....
        /*0554*/ 	.word	0x00002a40
        /*0558*/ 	.word	0x000000ff
        /*055c*/ 	.word	0x00000000
        /*0560*/ 	.short	0x010a
        /*0562*/ 	.byte	0x04
	.zero		1


	//   ....[72]....
        /*0564*/ 	.word	0x00002ae0
        /*0568*/ 	.word	0x000000ff
        /*056c*/ 	.word	0x00000000
        /*0570*/ 	.short	0x010a
        /*0572*/ 	.byte	0x04
	.zero		1


	//   ....[73]....
        /*0574*/ 	.word	0x00002b80
        /*0578*/ 	.word	0x000000ff
        /*057c*/ 	.word	0x00000000
        /*0580*/ 	.short	0x010a
        /*0582*/ 	.byte	0x04
	.zero		1


	//   ....[74]....
        /*0584*/ 	.word	0x00002c20
        /*0588*/ 	.word	0x000000ff
        /*058c*/ 	.word	0x00000000
        /*0590*/ 	.short	0x010a
        /*0592*/ 	.byte	0x04
	.zero		1


	//   ....[75]....
        /*0594*/ 	.word	0x00002cc0
        /*0598*/ 	.word	0x000000ff
        /*059c*/ 	.word	0x00000000
        /*05a0*/ 	.short	0x010a
        /*05a2*/ 	.byte	0x04
	.zero		1


	//   ....[76]....
        /*05a4*/ 	.word	0x00002d60
        /*05a8*/ 	.word	0x000000ff
        /*05ac*/ 	.word	0x00000000
        /*05b0*/ 	.short	0x010a
        /*05b2*/ 	.byte	0x04
	.zero		1


	//   ....[77]....
        /*05b4*/ 	.word	0x00002e00
        /*05b8*/ 	.word	0x000000ff
        /*05bc*/ 	.word	0x00000000
        /*05c0*/ 	.short	0x010a
        /*05c2*/ 	.byte	0x04
	.zero		1


	//   ....[78]....
        /*05c4*/ 	.word	0x00002ea0
        /*05c8*/ 	.word	0x000000ff
        /*05cc*/ 	.word	0x00000000
        /*05d0*/ 	.short	0x010a
        /*05d2*/ 	.byte	0x04
	.zero		1


	//   ....[79]....
        /*05d4*/ 	.word	0x00002f40
        /*05d8*/ 	.word	0x000000ff
        /*05dc*/ 	.word	0x00000000
        /*05e0*/ 	.short	0x010a
        /*05e2*/ 	.byte	0x04
	.zero		1


	//   ....[80]....
        /*05e4*/ 	.word	0x00002fe0
        /*05e8*/ 	.word	0x000000ff
        /*05ec*/ 	.word	0x00000000
        /*05f0*/ 	.short	0x010a
        /*05f2*/ 	.byte	0x04
	.zero		1


	//   ....[81]....
        /*05f4*/ 	.word	0x00003080
        /*05f8*/ 	.word	0x000000ff
        /*05fc*/ 	.word	0x00000000
        /*0600*/ 	.short	0x010a
        /*0602*/ 	.byte	0x04
	.zero		1


	//   ....[82]....
        /*0604*/ 	.word	0x00003120
        /*0608*/ 	.word	0x000000ff
        /*060c*/ 	.word	0x00000000
        /*0610*/ 	.short	0x010a
        /*0612*/ 	.byte	0x04
	.zero		1


	//   ....[83]....
        /*0614*/ 	.word	0x000031c0
        /*0618*/ 	.word	0x000000ff
        /*061c*/ 	.word	0x00000000
        /*0620*/ 	.short	0x010a
        /*0622*/ 	.byte	0x04
	.zero		1


	//   ....[84]....
        /*0624*/ 	.word	0x00003260
        /*0628*/ 	.word	0x000000ff
        /*062c*/ 	.word	0x00000000
        /*0630*/ 	.short	0x010a
        /*0632*/ 	.byte	0x04
	.zero		1


	//   ....[85]....
        /*0634*/ 	.word	0x00003300
        /*0638*/ 	.word	0x000000ff
        /*063c*/ 	.word	0x00000000
        /*0640*/ 	.short	0x010a
        /*0642*/ 	.byte	0x04
	.zero		1


	//   ....[86]....
        /*0644*/ 	.word	0x000033a0
        /*0648*/ 	.word	0x000000ff
        /*064c*/ 	.word	0x00000000
        /*0650*/ 	.short	0x010a
        /*0652*/ 	.byte	0x04
	.zero		1


	//   ....[87]....
        /*0654*/ 	.word	0x00003440
        /*0658*/ 	.word	0x000000ff
        /*065c*/ 	.word	0x00000000
        /*0660*/ 	.short	0x010a
        /*0662*/ 	.byte	0x04
	.zero		1


	//   ....[88]....
        /*0664*/ 	.word	0x000034e0
        /*0668*/ 	.word	0x000000ff
        /*066c*/ 	.word	0x00000000
        /*0670*/ 	.short	0x010a
        /*0672*/ 	.byte	0x04
	.zero		1


	//   ....[89]....
        /*0674*/ 	.word	0x00003580
        /*0678*/ 	.word	0x000000ff
        /*067c*/ 	.word	0x00000000
        /*0680*/ 	.short	0x010a
        /*0682*/ 	.byte	0x04
	.zero		1


	//   ....[90]....
        /*0684*/ 	.word	0x00003620
        /*0688*/ 	.word	0x000000ff
        /*068c*/ 	.word	0x00000000
        /*0690*/ 	.short	0x010a
        /*0692*/ 	.byte	0x04
	.zero		1


	//   ....[91]....
        /*0694*/ 	.word	0x000036c0
        /*0698*/ 	.word	0x000000ff
        /*069c*/ 	.word	0x00000000
        /*06a0*/ 	.short	0x010a
        /*06a2*/ 	.byte	0x04
	.zero		1


	//   ....[92]....
        /*06a4*/ 	.word	0x00003770
        /*06a8*/ 	.word	0x00000000
        /*06ac*/ 	.word	0x00000000
        /*06b0*/ 	.short	0x010a
        /*06b2*/ 	.byte	0xff
	.zero		1


	//   ....[93]....
        /*06b4*/ 	.word	0x000038a0
        /*06b8*/ 	.word	0x000000ff
        /*06bc*/ 	.word	0x000001b8
        /*06c0*/ 	.short	0x010a
        /*06c2*/ 	.byte	0x2d
	.zero		1


	//   ....[94]....
        /*06c4*/ 	.word	0x00003940
        /*06c8*/ 	.word	0x000000ff
        /*06cc*/ 	.word	0x000001b0
        /*06d0*/ 	.short	0x010a
        /*06d2*/ 	.byte	0x2d
	.zero		1


	//   ....[95]....
        /*06d4*/ 	.word	0x000039e0
        /*06d8*/ 	.word	0x000000ff
        /*06dc*/ 	.word	0x00000000
        /*06e0*/ 	.short	0x0101
        /*06e2*/ 	.byte	0x06
	.zero		1


	//   ....[96]....
        /*06e4*/ 	.word	0x00003a20
        /*06e8*/ 	.word	0x000000ff
        /*06ec*/ 	.word	0x000001b8
        /*06f0*/ 	.short	0x0106
        /*06f2*/ 	.byte	0x2d
	.zero		1


	//   ....[97]....
        /*06f4*/ 	.word	0x00003a60
        /*06f8*/ 	.word	0x00000000
        /*06fc*/ 	.word	0x000001b8
        /*0700*/ 	.short	0x010a
        /*0702*/ 	.byte	0xff
	.zero		1


	//   ....[98]....
        /*0704*/ 	.word	0x00003f40
        /*0708*/ 	.word	0x000000ff
        /*070c*/ 	.word	0x000001b0
        /*0710*/ 	.short	0x010a
        /*0712*/ 	.byte	0x06
	.zero		1


	//   ....[99]....
        /*0714*/ 	.word	0x00003ff0
        /*0718*/ 	.word	0x000000ff
        /*071c*/ 	.word	0x00000000
        /*0720*/ 	.short	0x0101
        /*0722*/ 	.byte	0x05
	.zero		1


	//   ....[100]....
        /*0724*/ 	.word	0x00004000
        /*0728*/ 	.word	0x000000ff
        /*072c*/ 	.word	0x000001d0
        /*0730*/ 	.short	0x010a
        /*0732*/ 	.byte	0x08
	.zero		1


	//   ....[101]....
        /*0734*/ 	.word	0x00004090
        /*0738*/ 	.word	0x000000ff
        /*073c*/ 	.word	0x00000000
        /*0740*/ 	.short	0x010a
        /*0742*/ 	.byte	0x04
	.zero		1


	//   ....[102]....
        /*0744*/ 	.word	0x00004100
        /*0748*/ 	.word	0x000000ff
        /*074c*/ 	.word	0x00000000
        /*0750*/ 	.short	0x010a
        /*0752*/ 	.byte	0x07
	.zero		1


	//   ....[103]....
        /*0754*/ 	.word	0x00004230
        /*0758*/ 	.word	0x000000ff
        /*075c*/ 	.word	0x00000000
        /*0760*/ 	.short	0x010a
        /*0762*/ 	.byte	0x04
	.zero		1


	//   ....[104]....
        /*0764*/ 	.word	0x00004410
        /*0768*/ 	.word	0x000000ff
        /*076c*/ 	.word	0x00000000
        /*0770*/ 	.short	0x010a
        /*0772*/ 	.byte	0x05
	.zero		1


	//   ....[105]....
        /*0774*/ 	.word	0x000044a0
        /*0778*/ 	.word	0x000000ff
        /*077c*/ 	.word	0x00000000
        /*0780*/ 	.short	0x010a
        /*0782*/ 	.byte	0x07
	.zero		1


	//   ....[106]....
        /*0784*/ 	.word	0x00004980
        /*0788*/ 	.word	0x000000ff
        /*078c*/ 	.word	0x000001b0
        /*0790*/ 	.short	0x010a
        /*0792*/ 	.byte	0x16
	.zero		1


	//   ....[107]....
        /*0794*/ 	.word	0x00004a20
        /*0798*/ 	.word	0x000000ff
        /*079c*/ 	.word	0x00000000
        /*07a0*/ 	.short	0x0101
        /*07a2*/ 	.byte	0x0f
	.zero		1


	//   ....[108]....
        /*07a4*/ 	.word	0x00004d40
        /*07a8*/ 	.word	0x000000ff
        /*07ac*/ 	.word	0x000001a8
        /*07b0*/ 	.short	0x010a
        /*07b2*/ 	.byte	0x16
	.zero		1


	//   ....[109]....
        /*07b4*/ 	.word	0x00004f20
        /*07b8*/ 	.word	0x000000ff
        /*07bc*/ 	.word	0x00000190
        /*07c0*/ 	.short	0x010a
        /*07c2*/ 	.byte	0x16
	.zero		1


	//   ....[110]....
        /*07c4*/ 	.word	0x000051e0
        /*07c8*/ 	.word	0x000000ff
        /*07cc*/ 	.word	0x00000180
        /*07d0*/ 	.short	0x010b
        /*07d2*/ 	.byte	0x16
	.zero		1


	//   ....[111]....
        /*07d4*/ 	.word	0x00005250
        /*07d8*/ 	.word	0x000000ff
        /*07dc*/ 	.word	0x00000000
        /*07e0*/ 	.short	0x0101
        /*07e2*/ 	.byte	0x2d
	.zero		1


	//   ....[112]....
        /*07e4*/ 	.word	0x00005280
        /*07e8*/ 	.word	0x000000ff
        /*07ec*/ 	.word	0x00000198
        /*07f0*/ 	.short	0x010a
        /*07f2*/ 	.byte	0x16
	.zero		1


	//   ....[113]....
        /*07f4*/ 	.word	0x00005460
        /*07f8*/ 	.word	0x000000ff
        /*07fc*/ 	.word	0x00000188
        /*0800*/ 	.short	0x010b
        /*0802*/ 	.byte	0x16
	.zero		1


	//   ....[114]....
        /*0804*/ 	.word	0x00005480
        /*0808*/ 	.word	0x000000ff
        /*080c*/ 	.word	0x00000000
        /*0810*/ 	.short	0x0101
        /*0812*/ 	.byte	0x17
	.zero		1


	//   ....[115]....
        /*0814*/ 	.word	0x000054b0
        /*0818*/ 	.word	0x000000ff
        /*081c*/ 	.word	0x00000190
        /*0820*/ 	.short	0x010a
        /*0822*/ 	.byte	0x16
	.zero		1


	//   ....[116]....
        /*0824*/ 	.word	0x000054f0
        /*0828*/ 	.word	0x00000000
        /*082c*/ 	.word	0x00000198
        /*0830*/ 	.short	0x010a
        /*0832*/ 	.byte	0xff
	.zero		1


	//   ....[117]....
        /*0834*/ 	.word	0x00005860
        /*0838*/ 	.word	0x000000ff
        /*083c*/ 	.word	0x000001b0
        /*0840*/ 	.short	0x010a
        /*0842*/ 	.byte	0x33
	.zero		1


	//   ....[118]....
        /*0844*/ 	.word	0x00005980
        /*0848*/ 	.word	0x000000ff
        /*084c*/ 	.word	0x00000000
        /*0850*/ 	.short	0x0101
        /*0852*/ 	.byte	0x04
	.zero		1


	//   ....[119]....
        /*0854*/ 	.word	0x00006430
        /*0858*/ 	.word	0x00000000
        /*085c*/ 	.word	0x00000180
        /*0860*/ 	.short	0x010a
        /*0862*/ 	.byte	0xff
	.zero		1


	//   ....[120]....
        /*0864*/ 	.word	0x000064c0
        /*0868*/ 	.word	0x000000ce
        /*086c*/ 	.word	0x000001c0
        /*0870*/ 	.short	0x010a
        /*0872*/ 	.byte	0xff
	.zero		1


	//   ....[121]....
        /*0874*/ 	.word	0x00006620
        /*0878*/ 	.word	0x00000000
        /*087c*/ 	.word	0x00000180
        /*0880*/ 	.short	0x010a
        /*0882*/ 	.byte	0xff
	.zero		1


	//   ....[122]....
        /*0884*/ 	.word	0x00006770
        /*0888*/ 	.word	0x00000002
        /*088c*/ 	.word	0x00000000
        /*0890*/ 	.short	0x0101
        /*0892*/ 	.byte	0xff
	.zero		1


	//   ....[123]....
        /*0894*/ 	.word	0x000067d0
        /*0898*/ 	.word	0x000000ce
        /*089c*/ 	.word	0x000001c0
        /*08a0*/ 	.short	0x010a
        /*08a2*/ 	.byte	0xff
	.zero		1


	//   ....[124]....
        /*08a4*/ 	.word	0x00007ba0
        /*08a8*/ 	.word	0x000000d1
        /*08ac*/ 	.word	0x00000180
        /*08b0*/ 	.short	0x010a
        /*08b2*/ 	.byte	0xff
	.zero		1


	//   ....[125]....
        /*08b4*/ 	.word	0x00007c80
        /*08b8*/ 	.word	0x000000d1
        /*08bc*/ 	.word	0x00000180
        /*08c0*/ 	.short	0x010a
        /*08c2*/ 	.byte	0xff
	.zero		1


	//   ....[126]....
        /*08c4*/ 	.word	0x00007db0
        /*08c8*/ 	.word	0x00000000
        /*08cc*/ 	.word	0x00000000
        /*08d0*/ 	.short	0x0101
        /*08d2*/ 	.byte	0xff
	.zero		1


	//   ....[127]....
        /*08d4*/ 	.word	0x000082c0
        /*08d8*/ 	.word	0x000000ff
        /*08dc*/ 	.word	0x00000000
        /*08e0*/ 	.short	0x0101
        /*08e2*/ 	.byte	0x05
	.zero		1


	//   ....[128]....
        /*08e4*/ 	.word	0x00009230
        /*08e8*/ 	.word	0x00000002
        /*08ec*/ 	.word	0x000000c0
        /*08f0*/ 	.short	0x010a
        /*08f2*/ 	.byte	0xff
	.zero		1


	//   ....[129]....
        /*08f4*/ 	.word	0x00009290
        /*08f8*/ 	.word	0x00000002
        /*08fc*/ 	.word	0x000000c0
        /*0900*/ 	.short	0x010a
        /*0902*/ 	.byte	0xff
	.zero		1


	//   ....[130]....
        /*0904*/ 	.word	0x000092f0
        /*0908*/ 	.word	0x00000002
        /*090c*/ 	.word	0x000001b0
        /*0910*/ 	.short	0x010a
        /*0912*/ 	.byte	0xff
	.zero		1


	//   ....[131]....
        /*0914*/ 	.word	0x00009350
        /*0918*/ 	.word	0x00000000
        /*091c*/ 	.word	0x00000000
        /*0920*/ 	.short	0x010a
        /*0922*/ 	.byte	0xff
	.zero		1


	//   ....[132]....
        /*0924*/ 	.word	0x000093b0
        /*0928*/ 	.word	0x00000000
        /*092c*/ 	.word	0x00000000
        /*0930*/ 	.short	0x010a
        /*0932*/ 	.byte	0xff
	.zero		1


	//   ....[133]....
        /*0934*/ 	.word	0x00009410
        /*0938*/ 	.word	0x00000000
        /*093c*/ 	.word	0x00000000
        /*0940*/ 	.short	0x010a
        /*0942*/ 	.byte	0xff
	.zero		1


	//   ....[134]....
        /*0944*/ 	.word	0x00009470
        /*0948*/ 	.word	0x00000000
        /*094c*/ 	.word	0x00000000
        /*0950*/ 	.short	0x010a
        /*0952*/ 	.byte	0xff
	.zero		1


	//   ....[135]....
        /*0954*/ 	.word	0x000094d0
        /*0958*/ 	.word	0x00000000
        /*095c*/ 	.word	0x00000000
        /*0960*/ 	.short	0x010a
        /*0962*/ 	.byte	0xff
	.zero		1


	//   ....[136]....
        /*0964*/ 	.word	0x00009530
        /*0968*/ 	.word	0x00000000
        /*096c*/ 	.word	0x00000000
        /*0970*/ 	.short	0x010a
        /*0972*/ 	.byte	0xff
	.zero		1


	//   ....[137]....
        /*0974*/ 	.word	0x00009590
        /*0978*/ 	.word	0x00000000
        /*097c*/ 	.word	0x00000000
        /*0980*/ 	.short	0x010a
        /*0982*/ 	.byte	0xff
	.zero		1


	//   ....[138]....
        /*0984*/ 	.word	0x000095f0
        /*0988*/ 	.word	0x00000000
        /*098c*/ 	.word	0x00000000
        /*0990*/ 	.short	0x010a
        /*0992*/ 	.byte	0xff
	.zero		1


	//   ....[139]....
        /*0994*/ 	.word	0x00009650
        /*0998*/ 	.word	0x00000000
        /*099c*/ 	.word	0x00000000
        /*09a0*/ 	.short	0x010a
        /*09a2*/ 	.byte	0xff
	.zero		1


	//   ....[140]....
        /*09a4*/ 	.word	0x000096b0
        /*09a8*/ 	.word	0x00000000
        /*09ac*/ 	.word	0x00000000
        /*09b0*/ 	.short	0x010a
        /*09b2*/ 	.byte	0xff
	.zero		1


	//   ....[141]....
        /*09b4*/ 	.word	0x00009710
        /*09b8*/ 	.word	0x00000000
        /*09bc*/ 	.word	0x00000000
        /*09c0*/ 	.short	0x010a
        /*09c2*/ 	.byte	0xff
	.zero		1


	//   ....[142]....
        /*09c4*/ 	.word	0x00009770
        /*09c8*/ 	.word	0x00000000
        /*09cc*/ 	.word	0x00000000
        /*09d0*/ 	.short	0x010a
        /*09d2*/ 	.byte	0xff
	.zero		1


	//   ....[143]....
        /*09d4*/ 	.word	0x000097d0
        /*09d8*/ 	.word	0x00000000
        /*09dc*/ 	.word	0x00000000
        /*09e0*/ 	.short	0x010a
        /*09e2*/ 	.byte	0xff
	.zero		1


	//   ....[144]....
        /*09e4*/ 	.word	0x00009830
        /*09e8*/ 	.word	0x00000000
        /*09ec*/ 	.word	0x00000000
        /*09f0*/ 	.short	0x010a
        /*09f2*/ 	.byte	0xff
	.zero		1


	//   ....[145]....
        /*09f4*/ 	.word	0x00009890
        /*09f8*/ 	.word	0x00000000
        /*09fc*/ 	.word	0x00000000
        /*0a00*/ 	.short	0x010a
        /*0a02*/ 	.byte	0xff
	.zero		1


	//   ....[146]....
        /*0a04*/ 	.word	0x000098f0
        /*0a08*/ 	.word	0x00000000
        /*0a0c*/ 	.word	0x00000000
        /*0a10*/ 	.short	0x010a
        /*0a12*/ 	.byte	0xff
	.zero		1


	//   ....[147]....
        /*0a14*/ 	.word	0x00009950
        /*0a18*/ 	.word	0x00000000
        /*0a1c*/ 	.word	0x00000000
        /*0a20*/ 	.short	0x010a
        /*0a22*/ 	.byte	0xff
	.zero		1


	//   ....[148]....
        /*0a24*/ 	.word	0x000099b0
        /*0a28*/ 	.word	0x00000000
        /*0a2c*/ 	.word	0x00000000
        /*0a30*/ 	.short	0x010a
        /*0a32*/ 	.byte	0xff
	.zero		1


	//   ....[149]....
        /*0a34*/ 	.word	0x00009a10
        /*0a38*/ 	.word	0x00000000
        /*0a3c*/ 	.word	0x00000000
        /*0a40*/ 	.short	0x010a
        /*0a42*/ 	.byte	0xff
	.zero		1


	//   ....[150]....
        /*0a44*/ 	.word	0x00009a70
        /*0a48*/ 	.word	0x00000000
        /*0a4c*/ 	.word	0x00000000
        /*0a50*/ 	.short	0x010a
        /*0a52*/ 	.byte	0xff
	.zero		1


	//   ....[151]....
        /*0a54*/ 	.word	0x00009ad0
        /*0a58*/ 	.word	0x00000000
        /*0a5c*/ 	.word	0x00000000
        /*0a60*/ 	.short	0x010a
        /*0a62*/ 	.byte	0xff
	.zero		1


	//   ....[152]....
        /*0a64*/ 	.word	0x00009b30
        /*0a68*/ 	.word	0x00000000
        /*0a6c*/ 	.word	0x00000000
        /*0a70*/ 	.short	0x010a
        /*0a72*/ 	.byte	0xff
	.zero		1


	//   ....[153]....
        /*0a74*/ 	.word	0x00009b90
        /*0a78*/ 	.word	0x00000000
        /*0a7c*/ 	.word	0x00000000
        /*0a80*/ 	.short	0x010a
        /*0a82*/ 	.byte	0xff
	.zero		1


	//   ....[154]....
        /*0a84*/ 	.word	0x00009bf0
        /*0a88*/ 	.word	0x00000004
        /*0a8c*/ 	.word	0x000001b8
        /*0a90*/ 	.short	0x010a
        /*0a92*/ 	.byte	0xff
	.zero		1


	//   ....[155]....
        /*0a94*/ 	.word	0x00009c50
        /*0a98*/ 	.word	0x00000004
        /*0a9c*/ 	.word	0x000001b0
        /*0aa0*/ 	.short	0x010a
        /*0aa2*/ 	.byte	0xff
	.zero		1


	//   ....[156]....
        /*0aa4*/ 	.word	0x00009cb0
        /*0aa8*/ 	.word	0x00000000
        /*0aac*/ 	.word	0x000001b0
        /*0ab0*/ 	.short	0x010a
        /*0ab2*/ 	.byte	0xff
	.zero		1


	//   ....[157]....
        /*0ab4*/ 	.word	0x00009d10
        /*0ab8*/ 	.word	0x00000005
        /*0abc*/ 	.word	0x000001d0
        /*0ac0*/ 	.short	0x010a
        /*0ac2*/ 	.byte	0xff
	.zero		1


	//   ....[158]....
        /*0ac4*/ 	.word	0x00009d70
        /*0ac8*/ 	.word	0x00000000
        /*0acc*/ 	.word	0x00000000
        /*0ad0*/ 	.short	0x010a
        /*0ad2*/ 	.byte	0xff
	.zero		1


	//   ....[159]....
        /*0ad4*/ 	.word	0x00009dd0
        /*0ad8*/ 	.word	0x00000000
        /*0adc*/ 	.word	0x00000000
        /*0ae0*/ 	.short	0x010a
        /*0ae2*/ 	.byte	0xff
	.zero		1


	//   ....[160]....
        /*0ae4*/ 	.word	0x00009e30
        /*0ae8*/ 	.word	0x00000000
        /*0aec*/ 	.word	0x00000000
        /*0af0*/ 	.short	0x010a
        /*0af2*/ 	.byte	0xff
	.zero		1


	//   ....[161]....
        /*0af4*/ 	.word	0x00009e90
        /*0af8*/ 	.word	0x00000000
        /*0afc*/ 	.word	0x000001b0
        /*0b00*/ 	.short	0x010a
        /*0b02*/ 	.byte	0xff
	.zero		1


	//   ....[162]....
        /*0b04*/ 	.word	0x00009ef0
        /*0b08*/ 	.word	0x00000000
        /*0b0c*/ 	.word	0x000001a8
        /*0b10*/ 	.short	0x010a
        /*0b12*/ 	.byte	0xff
	.zero		1


	//   ....[163]....
        /*0b14*/ 	.word	0x00009f50
        /*0b18*/ 	.word	0x00000003
        /*0b1c*/ 	.word	0x00000190
        /*0b20*/ 	.short	0x010a
        /*0b22*/ 	.byte	0xff
	.zero		1


	//   ....[164]....
        /*0b24*/ 	.word	0x00009fb0
        /*0b28*/ 	.word	0x00000003
        /*0b2c*/ 	.word	0x00000198
        /*0b30*/ 	.short	0x010a
        /*0b32*/ 	.byte	0xff
	.zero		1


	//   ....[165]....
        /*0b34*/ 	.word	0x0000a010
        /*0b38*/ 	.word	0x00000000
        /*0b3c*/ 	.word	0x00000190
        /*0b40*/ 	.short	0x010a
        /*0b42*/ 	.byte	0xff
	.zero		1


	//   ....[166]....
        /*0b44*/ 	.word	0x0000a070
        /*0b48*/ 	.word	0x00000000
        /*0b4c*/ 	.word	0x000001b0
        /*0b50*/ 	.short	0x010a
        /*0b52*/ 	.byte	0xff
	.zero		1


	//   ....[167]....
        /*0b54*/ 	.word	0x0000a0c0
        /*0b58*/ 	.word	0x00000000
        /*0b5c*/ 	.word	0x00000180
        /*0b60*/ 	.short	0x010a
        /*0b62*/ 	.byte	0xff
	.zero		1


	//   ....[168]....
        /*0b64*/ 	.word	0x0000a110
        /*0b68*/ 	.word	0x000000ce
        /*0b6c*/ 	.word	0x000001c0
        /*0b70*/ 	.short	0x010a
        /*0b72*/ 	.byte	0xff
	.zero		1


	//   ....[169]....
        /*0b74*/ 	.word	0x0000a160
        /*0b78*/ 	.word	0x000000d1
        /*0b7c*/ 	.word	0x00000180
        /*0b80*/ 	.short	0x010a
        /*0b82*/ 	.byte	0xff
	.zero		1


	//----- nvinfo : EIATTR_NUM_MBARRIERS
	.align		4
.L_47:
        /*0b84*/ 	.byte	0x03, 0x38
        /*0b86*/ 	.short	0x003c


	//----- nvinfo : EIATTR_EXIT_INSTR_OFFSETS
	.align		4
        /*0b88*/ 	.byte	0x04, 0x1c
        /*0b8a*/ 	.short	(.L_49 - .L_48)


	//   ....[0]....
.L_48:
        /*0b8c*/ 	.word	0x000037a0


	//   ....[1]....
        /*0b90*/ 	.word	0x00003a30


	//   ....[2]....
        /*0b94*/ 	.word	0x00003a90


	//   ....[3]....
        /*0b98*/ 	.word	0x00004710


	//   ....[4]....
        /*0b9c*/ 	.word	0x00005520


	//   ....[5]....
        /*0ba0*/ 	.word	0x00005560


	//   ....[6]....
        /*0ba4*/ 	.word	0x00009210


	//----- nvinfo : EIATTR_MAX_THREADS
	.align		4
.L_49:
        /*0ba8*/ 	.byte	0x04, 0x05
        /*0baa*/ 	.short	(.L_51 - .L_50)
.L_50:
        /*0bac*/ 	.word	0x00000100
        /*0bb0*/ 	.word	0x00000001
        /*0bb4*/ 	.word	0x00000001


	//----- nvinfo : EIATTR_CRS_STACK_SIZE
	.align		4
.L_51:
        /*0bb8*/ 	.byte	0x04, 0x1e
        /*0bba*/ 	.short	(.L_53 - .L_52)
.L_52:
        /*0bbc*/ 	.word	0x00000000


	//----- nvinfo : EIATTR_CBANK_PARAM_SIZE
	.align		4
.L_53:
        /*0bc0*/ 	.byte	0x03, 0x19
        /*0bc2*/ 	.short	0x0800


	//----- nvinfo : EIATTR_PARAM_CBANK
	.align		4
        /*0bc4*/ 	.byte	0x04, 0x0a
        /*0bc6*/ 	.short	(.L_55 - .L_54)
	.align		4
.L_54:
        /*0bc8*/ 	.word	index@(.nv.constant0._ZN7cutlass13device_kernelINS_4conv6kernel13ConvUniversalINS1_16ConvProblemShapeILNS1_8OperatorE1ELi2EEENS1_10collective14CollectiveConvINS1_47MainloopSm100TmaUmmaWarpSpecializedImplicitGemmILS5_1ELi24ELi2ELi1ELi2EN4cute5tupleIJNSA_1CILi1EEESD_SD_EEEEENSB_IJNSC_ILi128EEESG_NSB_IJNSC_ILi32EEEEEEEEENS_12float_e4m3_tESK_NSA_8TiledMMAINSA_8MMA_AtomIJNSA_10MMA_TraitsINSA_19SM100_MMA_F8F6F4_SSEJSK_SK_fSG_SG_NSA_17integral_constantINSA_4UMMA5MajorELSR_0EEENSP_ISR_LSR_1EEENSP_INSQ_7ScaleInELSU_0EEESV_EEEEEENSA_6LayoutISE_NSB_IJNSC_ILi0EEESZ_SZ_EEEEENSB_IJNSA_10UnderscoreES12_S12_EEEEENS7_6detail27Sm100ImplicitGemmTileTraitsINSA_20SM90_TMA_LOAD_IM2COLENSA_14ComposedLayoutINSA_7SwizzleILi1ELi4ELi3EEENSA_18smem_ptr_flag_bitsILi8EEENSY_INSB_IJNSC_ILi8EEESH_EEENSB_IJSH_SD_EEEEEEEvEENS16_INSA_13SM90_TMA_LOADENS18_INS19_ILi3ELi4ELi3EEES1C_NSY_INSB_IJSG_S1D_EEENSB_IJSD_SG_EEEEEEEvEEEENS_8epilogue10collective18CollectiveEpilogueINS1R_23Sm100TmaWarpSpecializedILi2ELi2ELi64ELb0ELb0EEEJSJ_NSB_IJNSY_ISG_SD_EENSY_INSC_ILi64EEESD_EEEEESK_NSB_IJNSB_IJlllEEESD_SZ_EEESK_S21_NS1R_6fusion15FusionCallbacksIS1V_NS22_17LinearCombinationISK_fSK_fLNS_15FloatRoundStyleE2EEESJ_S1Z_JEEENSA_5SM1004TMEM4LOAD26SM100_TMEM_LOAD_32dp32b64xES17_NS18_INS19_ILi2ELi4ELi3EEES1C_NSY_INSB_IJS1D_S1X_EEENSB_IJS1X_SD_EEEEEEENSA_39AutoVectorizingCopyWithAssumedAlignmentILi128EEENSA_21SM90_TMA_STORE_IM2COLES2G_S2I_S2I_EEEvvEEEEvNT_6ParamsE)
        /*0bcc*/ 	.short	0x0380
        /*0bce*/ 	.short	0x0800


	//----- nvinfo : EIATTR_SW_WAR
	.align		4
.L_55:
        /*0bd0*/ 	.byte	0x04, 0x36
        /*0bd2*/ 	.short	(.L_57 - .L_56)
.L_56:
        /*0bd4*/ 	.word	0x00000008
.L_57:


//--------------------- .nv.callgraph             --------------------------
	.section	.nv.callgraph,"",@"SHT_CUDA_CALLGRAPH"
	.align	4
	.sectionentsize	8
	.align		4
        /*0000*/ 	.word	0x00000000
	.align		4
        /*0004*/ 	.word	0xffffffff
	.align		4
        /*0008*/ 	.word	index@(_ZN7cutlass13device_kernelINS_4conv6kernel13ConvUniversalINS1_16ConvProblemShapeILNS1_8OperatorE1ELi2EEENS1_10collective14CollectiveConvINS1_47MainloopSm100TmaUmmaWarpSpecializedImplicitGemmILS5_1ELi24ELi2ELi1ELi2EN4cute5tupleIJNSA_1CILi1EEESD_SD_EEEEENSB_IJNSC_ILi128EEESG_NSB_IJNSC_ILi32EEEEEEEEENS_12float_e4m3_tESK_NSA_8TiledMMAINSA_8MMA_AtomIJNSA_10MMA_TraitsINSA_19SM100_MMA_F8F6F4_SSEJSK_SK_fSG_SG_NSA_17integral_constantINSA_4UMMA5MajorELSR_0EEENSP_ISR_LSR_1EEENSP_INSQ_7ScaleInELSU_0EEESV_EEEEEENSA_6LayoutISE_NSB_IJNSC_ILi0EEESZ_SZ_EEEEENSB_IJNSA_10UnderscoreES12_S12_EEEEENS7_6detail27Sm100ImplicitGemmTileTraitsINSA_20SM90_TMA_LOAD_IM2COLENSA_14ComposedLayoutINSA_7SwizzleILi1ELi4ELi3EEENSA_18smem_ptr_flag_bitsILi8EEENSY_INSB_IJNSC_ILi8EEESH_EEENSB_IJSH_SD_EEEEEEEvEENS16_INSA_13SM90_TMA_LOADENS18_INS19_ILi3ELi4ELi3EEES1C_NSY_INSB_IJSG_S1D_EEENSB_IJSD_SG_EEEEEEEvEEEENS_8epilogue10collective18CollectiveEpilogueINS1R_23Sm100TmaWarpSpecializedILi2ELi2ELi64ELb0ELb0EEEJSJ_NSB_IJNSY_ISG_SD_EENSY_INSC_ILi64EEESD_EEEEESK_NSB_IJNSB_IJlllEEESD_SZ_EEESK_S21_NS1R_6fusion15FusionCallbacksIS1V_NS22_17LinearCombinationISK_fSK_fLNS_15FloatRoundStyleE2EEESJ_S1Z_JEEENSA_5SM1004TMEM4LOAD26SM100_TMEM_LOAD_32dp32b64xES17_NS18_INS19_ILi2ELi4ELi3EEES1C_NSY_INSB_IJS1D_S1X_EEENSB_IJS1X_SD_EEEEEEENSA_39AutoVectorizingCopyWithAssumedAlignmentILi128EEENSA_21SM90_TMA_STORE_IM2COLES2G_S2I_S2I_EEEvvEEEEvNT_6ParamsE)
	.align		4
        /*000c*/ 	.word	index@(__assertfail)
	.align		4
        /*0010*/ 	.word	0x00000000
	.align		4
        /*0014*/ 	.word	0xfffffffe
	.align		4
        /*0018*/ 	.word	0x00000000
	.align		4
        /*001c*/ 	.word	0xfffffffd
	.align		4
        /*0020*/ 	.word	0x00000000
	.align		4
        /*0024*/ 	.word	0xfffffffc


//--------------------- .nv.constant4             --------------------------
	.section	.nv.constant4,"a",@progbits
	.align	8
	.align		8
.nv.constant4:
        /*0000*/ 	.dword	__assertfail
	.align		8
        /*0008*/ 	.dword	__unnamed_1
	.align		8
        /*0010*/ 	.dword	__unnamed_2
	.align		8
        /*0018*/ 	.dword	_ZN39_INTERNAL_cb414764_4_k_cu_64f8e570_29614cuda3std3__45__cpo5beginE
	.align		8
        /*0020*/ 	.dword	_ZN39_INTERNAL_cb414764_4_k_cu_64f8e570_29614cuda3std3__45__cpo3endE
	.align		8
        /*0028*/ 	.dword	_ZN39_INTERNAL_cb414764_4_k_cu_64f8e570_29614cuda3std3__45__cpo6cbeginE
	.align		8
        /*0030*/ 	.dword	_ZN39_INTERNAL_cb414764_4_k_cu_64f8e570_29614cuda3std3__45__cpo4cendE
	.align		8
        /*0038*/ 	.dword	_ZN39_INTERNAL_cb414764_4_k_cu_64f8e570_29614cuda3std3__441_GLOBAL__N__cb414764_4_k_cu_64f8e570_29616ignoreE
	.align		8
        /*0040*/ 	.dword	_ZN39_INTERNAL_cb414764_4_k_cu_64f8e570_29614cuda3std3__419piecewise_constructE
	.align		8
        /*0048*/ 	.dword	_ZN39_INTERNAL_cb414764_4_k_cu_64f8e570_29614cuda3std3__48in_placeE
	.align		8
        /*0050*/ 	.dword	_ZN39_INTERNAL_cb414764_4_k_cu_64f8e570_29614cuda3std6ranges3__45__cpo4swapE
	.align		8
        /*0058*/ 	.dword	_ZN39_INTERNAL_cb414764_4_k_cu_64f8e570_29614cuda3std6ranges3__45__cpo9iter_moveE
	.align		8
        /*0060*/ 	.dword	_ZN39_INTERNAL_cb414764_4_k_cu_64f8e570_29614cute7productE
	.align		8
        /*0068*/ 	.dword	_ZN39_INTERNAL_cb414764_4_k_cu_64f8e570_29614cute1_E
	.align		8
        /*0070*/ 	.dword	$str$27
	.align		8
        /*0078*/ 	.dword	$str$28
	.align		8
        /*0080*/ 	.dword	$str$29
	.align		8
        /*0088*/ 	.dword	$str$30


//--------------------- .text._ZN7cutlass13device_kernelINS_4conv6kernel13ConvUniversalINS1_16ConvProblemShapeILNS1_8OperatorE1ELi2EEENS1_10collective14CollectiveConvINS1_47MainloopSm100TmaUmmaWarpSpecializedImplicitGemmILS5_1ELi24ELi2ELi1ELi2EN4cute5tupleIJNSA_1CILi1EEESD_SD_EEEEENSB_IJNSC_ILi128EEESG_NSB_IJNSC_ILi32EEEEEEEEENS_12float_e4m3_tESK_NSA_8TiledMMAINSA_8MMA_AtomIJNSA_10MMA_TraitsINSA_19SM100_MMA_F8F6F4_SSEJSK_SK_fSG_SG_NSA_17integral_constantINSA_4UMMA5MajorELSR_0EEENSP_ISR_LSR_1EEENSP_INSQ_7ScaleInELSU_0EEESV_EEEEEENSA_6LayoutISE_NSB_IJNSC_ILi0EEESZ_SZ_EEEEENSB_IJNSA_10UnderscoreES12_S12_EEEEENS7_6detail27Sm100ImplicitGemmTileTraitsINSA_20SM90_TMA_LOAD_IM2COLENSA_14ComposedLayoutINSA_7SwizzleILi1ELi4ELi3EEENSA_18smem_ptr_flag_bitsILi8EEENSY_INSB_IJNSC_ILi8EEESH_EEENSB_IJSH_SD_EEEEEEEvEENS16_INSA_13SM90_TMA_LOADENS18_INS19_ILi3ELi4ELi3EEES1C_NSY_INSB_IJSG_S1D_EEENSB_IJSD_SG_EEEEEEEvEEEENS_8epilogue10collective18CollectiveEpilogueINS1R_23Sm100TmaWarpSpecializedILi2ELi2ELi64ELb0ELb0EEEJSJ_NSB_IJNSY_ISG_SD_EENSY_INSC_ILi64EEESD_EEEEESK_NSB_IJNSB_IJlllEEESD_SZ_EEESK_S21_NS1R_6fusion15FusionCallbacksIS1V_NS22_17LinearCombinationISK_fSK_fLNS_15FloatRoundStyleE2EEESJ_S1Z_JEEENSA_5SM1004TMEM4LOAD26SM100_TMEM_LOAD_32dp32b64xES17_NS18_INS19_ILi2ELi4ELi3EEES1C_NSY_INSB_IJS1D_S1X_EEENSB_IJS1X_SD_EEEEEEENSA_39AutoVectorizingCopyWithAssumedAlignmentILi128EEENSA_21SM90_TMA_STORE_IM2COLES2G_S2I_S2I_EEEvvEEEEvNT_6ParamsE --------------------------
	.section	.text._ZN7cutlass13device_kernelINS_4conv6kernel13ConvUniversalINS1_16ConvProblemShapeILNS1_8OperatorE1ELi2EEENS1_10collective14CollectiveConvINS1_47MainloopSm100TmaUmmaWarpSpecializedImplicitGemmILS5_1ELi24ELi2ELi1ELi2EN4cute5tupleIJNSA_1CILi1EEESD_SD_EEEEENSB_IJNSC_ILi128EEESG_NSB_IJNSC_ILi32EEEEEEEEENS_12float_e4m3_tESK_NSA_8TiledMMAINSA_8MMA_AtomIJNSA_10MMA_TraitsINSA_19SM100_MMA_F8F6F4_SSEJSK_SK_fSG_SG_NSA_17integral_constantINSA_4UMMA5MajorELSR_0EEENSP_ISR_LSR_1EEENSP_INSQ_7ScaleInELSU_0EEESV_EEEEEENSA_6LayoutISE_NSB_IJNSC_ILi0EEESZ_SZ_EEEEENSB_IJNSA_10UnderscoreES12_S12_EEEEENS7_6detail27Sm100ImplicitGemmTileTraitsINSA_20SM90_TMA_LOAD_IM2COLENSA_14ComposedLayoutINSA_7SwizzleILi1ELi4ELi3EEENSA_18smem_ptr_flag_bitsILi8EEENSY_INSB_IJNSC_ILi8EEESH_EEENSB_IJSH_SD_EEEEEEEvEENS16_INSA_13SM90_TMA_LOADENS18_INS19_ILi3ELi4ELi3EEES1C_NSY_INSB_IJSG_S1D_EEENSB_IJSD_SG_EEEEEEEvEEEENS_8epilogue10collective18CollectiveEpilogueINS1R_23Sm100TmaWarpSpecializedILi2ELi2ELi64ELb0ELb0EEEJSJ_NSB_IJNSY_ISG_SD_EENSY_INSC_ILi64EEESD_EEEEESK_NSB_IJNSB_IJlllEEESD_SZ_EEESK_S21_NS1R_6fusion15FusionCallbacksIS1V_NS22_17LinearCombinationISK_fSK_fLNS_15FloatRoundStyleE2EEESJ_S1Z_JEEENSA_5SM1004TMEM4LOAD26SM100_TMEM_LOAD_32dp32b64xES17_NS18_INS19_ILi2ELi4ELi3EEES1C_NSY_INSB_IJS1D_S1X_EEENSB_IJS1X_SD_EEEEEEENSA_39AutoVectorizingCopyWithAssumedAlignmentILi128EEENSA_21SM90_TMA_STORE_IM2COLES2G_S2I_S2I_EEEvvEEEEvNT_6ParamsE,"ax",@progbits
	.align	128
.text._ZN7cutlass13device_kernelINS_4conv6kernel13ConvUniversalINS1_16ConvProblemShapeILNS1_8OperatorE1ELi2EEENS1_10collective14CollectiveConvINS1_47MainloopSm100TmaUmmaWarpSpecializedImplicitGemmILS5_1ELi24ELi2ELi1ELi2EN4cute5tupleIJNSA_1CILi1EEESD_SD_EEEEENSB_IJNSC_ILi128EEESG_NSB_IJNSC_ILi32EEEEEEEEENS_12float_e4m3_tESK_NSA_8TiledMMAINSA_8MMA_AtomIJNSA_10MMA_TraitsINSA_19SM100_MMA_F8F6F4_SSEJSK_SK_fSG_SG_NSA_17integral_constantINSA_4UMMA5MajorELSR_0EEENSP_ISR_LSR_1EEENSP_INSQ_7ScaleInELSU_0EEESV_EEEEEENSA_6LayoutISE_NSB_IJNSC_ILi0EEESZ_SZ_EEEEENSB_IJNSA_10UnderscoreES12_S12_EEEEENS7_6detail27Sm100ImplicitGemmTileTraitsINSA_20SM90_TMA_LOAD_IM2COLENSA_14ComposedLayoutINSA_7SwizzleILi1ELi4ELi3EEENSA_18smem_ptr_flag_bitsILi8EEENSY_INSB_IJNSC_ILi8EEESH_EEENSB_IJSH_SD_EEEEEEEvEENS16_INSA_13SM90_TMA_LOADENS18_INS19_ILi3ELi4ELi3EEES1C_NSY_INSB_IJSG_S1D_EEENSB_IJSD_SG_EEEEEEEvEEEENS_8epilogue10collective18CollectiveEpilogueINS1R_23Sm100TmaWarpSpecializedILi2ELi2ELi64ELb0ELb0EEEJSJ_NSB_IJNSY_ISG_SD_EENSY_INSC_ILi64EEESD_EEEEESK_NSB_IJNSB_IJlllEEESD_SZ_EEESK_S21_NS1R_6fusion15FusionCallbacksIS1V_NS22_17LinearCombinationISK_fSK_fLNS_15FloatRoundStyleE2EEESJ_S1Z_JEEENSA_5SM1004TMEM4LOAD26SM100_TMEM_LOAD_32dp32b64xES17_NS18_INS19_ILi2ELi4ELi3EEES1C_NSY_INSB_IJS1D_S1X_EEENSB_IJS1X_SD_EEEEEEENSA_39AutoVectorizingCopyWithAssumedAlignmentILi128EEENSA_21SM90_TMA_STORE_IM2COLES2G_S2I_S2I_EEEvvEEEEvNT_6ParamsE:
        .type           _ZN7cutlass13device_kernelINS_4conv6kernel13ConvUniversalINS1_16ConvProblemShapeILNS1_8OperatorE1ELi2EEENS1_10collective14CollectiveConvINS1_47MainloopSm100TmaUmmaWarpSpecializedImplicitGemmILS5_1ELi24ELi2ELi1ELi2EN4cute5tupleIJNSA_1CILi1EEESD_SD_EEEEENSB_IJNSC_ILi128EEESG_NSB_IJNSC_ILi32EEEEEEEEENS_12float_e4m3_tESK_NSA_8TiledMMAINSA_8MMA_AtomIJNSA_10MMA_TraitsINSA_19SM100_MMA_F8F6F4_SSEJSK_SK_fSG_SG_NSA_17integral_constantINSA_4UMMA5MajorELSR_0EEENSP_ISR_LSR_1EEENSP_INSQ_7ScaleInELSU_0EEESV_EEEEEENSA_6LayoutISE_NSB_IJNSC_ILi0EEESZ_SZ_EEEEENSB_IJNSA_10UnderscoreES12_S12_EEEEENS7_6detail27Sm100ImplicitGemmTileTraitsINSA_20SM90_TMA_LOAD_IM2COLENSA_14ComposedLayoutINSA_7SwizzleILi1ELi4ELi3EEENSA_18smem_ptr_flag_bitsILi8EEENSY_INSB_IJNSC_ILi8EEESH_EEENSB_IJSH_SD_EEEEEEEvEENS16_INSA_13SM90_TMA_LOADENS18_INS19_ILi3ELi4ELi3EEES1C_NSY_INSB_IJSG_S1D_EEENSB_IJSD_SG_EEEEEEEvEEEENS_8epilogue10collective18CollectiveEpilogueINS1R_23Sm100TmaWarpSpecializedILi2ELi2ELi64ELb0ELb0EEEJSJ_NSB_IJNSY_ISG_SD_EENSY_INSC_ILi64EEESD_EEEEESK_NSB_IJNSB_IJlllEEESD_SZ_EEESK_S21_NS1R_6fusion15FusionCallbacksIS1V_NS22_17LinearCombinationISK_fSK_fLNS_15FloatRoundStyleE2EEESJ_S1Z_JEEENSA_5SM1004TMEM4LOAD26SM100_TMEM_LOAD_32dp32b64xES17_NS18_INS19_ILi2ELi4ELi3EEES1C_NSY_INSB_IJS1D_S1X_EEENSB_IJS1X_SD_EEEEEEENSA_39AutoVectorizingCopyWithAssumedAlignmentILi128EEENSA_21SM90_TMA_STORE_IM2COLES2G_S2I_S2I_EEEvvEEEEvNT_6ParamsE,@function
        .size           _ZN7cutlass13device_kernelINS_4conv6kernel13ConvUniversalINS1_16ConvProblemShapeILNS1_8OperatorE1ELi2EEENS1_10collective14CollectiveConvINS1_47MainloopSm100TmaUmmaWarpSpecializedImplicitGemmILS5_1ELi24ELi2ELi1ELi2EN4cute5tupleIJNSA_1CILi1EEESD_SD_EEEEENSB_IJNSC_ILi128EEESG_NSB_IJNSC_ILi32EEEEEEEEENS_12float_e4m3_tESK_NSA_8TiledMMAINSA_8MMA_AtomIJNSA_10MMA_TraitsINSA_19SM100_MMA_F8F6F4_SSEJSK_SK_fSG_SG_NSA_17integral_constantINSA_4UMMA5MajorELSR_0EEENSP_ISR_LSR_1EEENSP_INSQ_7ScaleInELSU_0EEESV_EEEEEENSA_6LayoutISE_NSB_IJNSC_ILi0EEESZ_SZ_EEEEENSB_IJNSA_10UnderscoreES12_S12_EEEEENS7_6detail27Sm100ImplicitGemmTileTraitsINSA_20SM90_TMA_LOAD_IM2COLENSA_14ComposedLayoutINSA_7SwizzleILi1ELi4ELi3EEENSA_18smem_ptr_flag_bitsILi8EEENSY_INSB_IJNSC_ILi8EEESH_EEENSB_IJSH_SD_EEEEEEEvEENS16_INSA_13SM90_TMA_LOADENS18_INS19_ILi3ELi4ELi3EEES1C_NSY_INSB_IJSG_S1D_EEENSB_IJSD_SG_EEEEEEEvEEEENS_8epilogue10collective18CollectiveEpilogueINS1R_23Sm100TmaWarpSpecializedILi2ELi2ELi64ELb0ELb0EEEJSJ_NSB_IJNSY_ISG_SD_EENSY_INSC_ILi64EEESD_EEEEESK_NSB_IJNSB_IJlllEEESD_SZ_EEESK_S21_NS1R_6fusion15FusionCallbacksIS1V_NS22_17LinearCombinationISK_fSK_fLNS_15FloatRoundStyleE2EEESJ_S1Z_JEEENSA_5SM1004TMEM4LOAD26SM100_TMEM_LOAD_32dp32b64xES17_NS18_INS19_ILi2ELi4ELi3EEES1C_NSY_INSB_IJS1D_S1X_EEENSB_IJS1X_SD_EEEEEEENSA_39AutoVectorizingCopyWithAssumedAlignmentILi128EEENSA_21SM90_TMA_STORE_IM2COLES2G_S2I_S2I_EEEvvEEEEvNT_6ParamsE,(.L_x_194 - _ZN7cutlass13device_kernelINS_4conv6kernel13ConvUniversalINS1_16ConvProblemShapeILNS1_8OperatorE1ELi2EEENS1_10collective14CollectiveConvINS1_47MainloopSm100TmaUmmaWarpSpecializedImplicitGemmILS5_1ELi24ELi2ELi1ELi2EN4cute5tupleIJNSA_1CILi1EEESD_SD_EEEEENSB_IJNSC_ILi128EEESG_NSB_IJNSC_ILi32EEEEEEEEENS_12float_e4m3_tESK_NSA_8TiledMMAINSA_8MMA_AtomIJNSA_10MMA_TraitsINSA_19SM100_MMA_F8F6F4_SSEJSK_SK_fSG_SG_NSA_17integral_constantINSA_4UMMA5MajorELSR_0EEENSP_ISR_LSR_1EEENSP_INSQ_7ScaleInELSU_0EEESV_EEEEEENSA_6LayoutISE_NSB_IJNSC_ILi0EEESZ_SZ_EEEEENSB_IJNSA_10UnderscoreES12_S12_EEEEENS7_6detail27Sm100ImplicitGemmTileTraitsINSA_20SM90_TMA_LOAD_IM2COLENSA_14ComposedLayoutINSA_7SwizzleILi1ELi4ELi3EEENSA_18smem_ptr_flag_bitsILi8EEENSY_INSB_IJNSC_ILi8EEESH_EEENSB_IJSH_SD_EEEEEEEvEENS16_INSA_13SM90_TMA_LOADENS18_INS19_ILi3ELi4ELi3EEES1C_NSY_INSB_IJSG_S1D_EEENSB_IJSD_SG_EEEEEEEvEEEENS_8epilogue10collective18CollectiveEpilogueINS1R_23Sm100TmaWarpSpecializedILi2ELi2ELi64ELb0ELb0EEEJSJ_NSB_IJNSY_ISG_SD_EENSY_INSC_ILi64EEESD_EEEEESK_NSB_IJNSB_IJlllEEESD_SZ_EEESK_S21_NS1R_6fusion15FusionCallbacksIS1V_NS22_17LinearCombinationISK_fSK_fLNS_15FloatRoundStyleE2EEESJ_S1Z_JEEENSA_5SM1004TMEM4LOAD26SM100_TMEM_LOAD_32dp32b64xES17_NS18_INS19_ILi2ELi4ELi3EEES1C_NSY_INSB_IJS1D_S1X_EEENSB_IJS1X_SD_EEEEEEENSA_39AutoVectorizingCopyWithAssumedAlignmentILi128EEENSA_21SM90_TMA_STORE_IM2COLES2G_S2I_S2I_EEEvvEEEEvNT_6ParamsE)
        .other          _ZN7cutlass13device_kernelINS_4conv6kernel13ConvUniversalINS1_16ConvProblemShapeILNS1_8OperatorE1ELi2EEENS1_10collective14CollectiveConvINS1_47MainloopSm100TmaUmmaWarpSpecializedImplicitGemmILS5_1ELi24ELi2ELi1ELi2EN4cute5tupleIJNSA_1CILi1EEESD_SD_EEEEENSB_IJNSC_ILi128EEESG_NSB_IJNSC_ILi32EEEEEEEEENS_12float_e4m3_tESK_NSA_8TiledMMAINSA_8MMA_AtomIJNSA_10MMA_TraitsINSA_19SM100_MMA_F8F6F4_SSEJSK_SK_fSG_SG_NSA_17integral_constantINSA_4UMMA5MajorELSR_0EEENSP_ISR_LSR_1EEENSP_INSQ_7ScaleInELSU_0EEESV_EEEEEENSA_6LayoutISE_NSB_IJNSC_ILi0EEESZ_SZ_EEEEENSB_IJNSA_10UnderscoreES12_S12_EEEEENS7_6detail27Sm100ImplicitGemmTileTraitsINSA_20SM90_TMA_LOAD_IM2COLENSA_14ComposedLayoutINSA_7SwizzleILi1ELi4ELi3EEENSA_18smem_ptr_flag_bitsILi8EEENSY_INSB_IJNSC_ILi8EEESH_EEENSB_IJSH_SD_EEEEEEEvEENS16_INSA_13SM90_TMA_LOADENS18_INS19_ILi3ELi4ELi3EEES1C_NSY_INSB_IJSG_S1D_EEENSB_IJSD_SG_EEEEEEEvEEEENS_8epilogue10collective18CollectiveEpilogueINS1R_23Sm100TmaWarpSpecializedILi2ELi2ELi64ELb0ELb0EEEJSJ_NSB_IJNSY_ISG_SD_EENSY_INSC_ILi64EEESD_EEEEESK_NSB_IJNSB_IJlllEEESD_SZ_EEESK_S21_NS1R_6fusion15FusionCallbacksIS1V_NS22_17LinearCombinationISK_fSK_fLNS_15FloatRoundStyleE2EEESJ_S1Z_JEEENSA_5SM1004TMEM4LOAD26SM100_TMEM_LOAD_32dp32b64xES17_NS18_INS19_ILi2ELi4ELi3EEES1C_NSY_INSB_IJS1D_S1X_EEENSB_IJS1X_SD_EEEEEEENSA_39AutoVectorizingCopyWithAssumedAlignmentILi128EEENSA_21SM90_TMA_STORE_IM2COLES2G_S2I_S2I_EEEvvEEEEvNT_6ParamsE,@"STO_CUDA_ENTRY STV_DEFAULT"
_ZN7cutlass13device_kernelINS_4conv6kernel13ConvUniversalINS1_16ConvProblemShapeILNS1_8OperatorE1ELi2EEENS1_10collective14CollectiveConvINS1_47MainloopSm100TmaUmmaWarpSpecializedImplicitGemmILS5_1ELi24ELi2ELi1ELi2EN4cute5tupleIJNSA_1CILi1EEESD_SD_EEEEENSB_IJNSC_ILi128EEESG_NSB_IJNSC_ILi32EEEEEEEEENS_12float_e4m3_tESK_NSA_8TiledMMAINSA_8MMA_AtomIJNSA_10MMA_TraitsINSA_19SM100_MMA_F8F6F4_SSEJSK_SK_fSG_SG_NSA_17integral_constantINSA_4UMMA5MajorELSR_0EEENSP_ISR_LSR_1EEENSP_INSQ_7ScaleInELSU_0EEESV_EEEEEENSA_6LayoutISE_NSB_IJNSC_ILi0EEESZ_SZ_EEEEENSB_IJNSA_10UnderscoreES12_S12_EEEEENS7_6detail27Sm100ImplicitGemmTileTraitsINSA_20SM90_TMA_LOAD_IM2COLENSA_14ComposedLayoutINSA_7SwizzleILi1ELi4ELi3EEENSA_18smem_ptr_flag_bitsILi8EEENSY_INSB_IJNSC_ILi8EEESH_EEENSB_IJSH_SD_EEEEEEEvEENS16_INSA_13SM90_TMA_LOADENS18_INS19_ILi3ELi4ELi3EEES1C_NSY_INSB_IJSG_S1D_EEENSB_IJSD_SG_EEEEEEEvEEEENS_8epilogue10collective18CollectiveEpilogueINS1R_23Sm100TmaWarpSpecializedILi2ELi2ELi64ELb0ELb0EEEJSJ_NSB_IJNSY_ISG_SD_EENSY_INSC_ILi64EEESD_EEEEESK_NSB_IJNSB_IJlllEEESD_SZ_EEESK_S21_NS1R_6fusion15FusionCallbacksIS1V_NS22_17LinearCombinationISK_fSK_fLNS_15FloatRoundStyleE2EEESJ_S1Z_JEEENSA_5SM1004TMEM4LOAD26SM100_TMEM_LOAD_32dp32b64xES17_NS18_INS19_ILi2ELi4ELi3EEES1C_NSY_INSB_IJS1D_S1X_EEENSB_IJS1X_SD_EEEEEEENSA_39AutoVectorizingCopyWithAssumedAlignmentILi128EEENSA_21SM90_TMA_STORE_IM2COLES2G_S2I_S2I_EEEvvEEEEvNT_6ParamsE:
[----:B------:R-:W1:Y:S01]  /*0000*/  LDC R1, c[0x0][0x37c] ;  /* 0x0000df00ff017b82 */ /* 0x000e620000000800 */
[----:B------:R-:W2:Y:S01]  /*0010*/  S2R R186, SR_TID.X ;  /* 0x0000000000ba7919 */ /* 0x000ea20000002100 */
[----:B------:R-:W3:Y:S01]  /*0020*/  LDCU.64 UR4, c[0x0][0x890] ;  /* 0x00011200ff0477ac */ /* 0x000ee20008000a00 */
[----:B-1----:R-:W-:Y:S01]  /*0030*/  VIADD R1, R1, 0xfffffff8 ;  /* 0xfffffff801017836 */ /* 0x002fe20000000000 */
[----:B------:R-:W-:Y:S02]  /*0040*/  PRMT R177, RZ, 0x7610, R177 ;  /* 0x00007610ffb17816 */ /* 0x000fe400000000b1 */
[----:B------:R-:W-:Y:S01]  /*0050*/  ELECT P5, URZ, PT ;  /* 0x0000000000ff782f */ /* 0x000fe200038a0000 */
[----:B------:R-:W1:Y:S01]  /*0060*/  LDCU.64 UR48, c[0x0][0x358] ;  /* 0x00006b00ff3077ac */ /* 0x000e620008000a00 */
[----:B---3--:R-:W-:-:S04]  /*0070*/  UISETP.NE.U32.AND UP0, UPT, UR4, URZ, UPT ;  /* 0x000000ff0400728c */ /* 0x008fc8000bf05070 */
[----:B------:R-:W-:Y:S01]  /*0080*/  UISETP.NE.AND.EX UP0, UPT, UR5, URZ, UPT, UP0 ;  /* 0x000000ff0500728c */ /* 0x000fe2000bf05300 */
[----:B--2---:R-:W-:-:S05]  /*0090*/  SHF.R.U32.HI R189, RZ, 0x5, R186 ;  /* 0x00000005ffbd7819 */ /* 0x004fca00000116ba */
[----:B------:R-:W2:Y:S02]  /*00a0*/  SHFL.IDX PT, R0, R189, RZ, 0x1f ;  /* 0x00001fffbd007589 */ /* 0x000ea400000e0000 */
[----:B--2---:R-:W-:Y:S01]  /*00b0*/  R2UR UR8, R0 ;  /* 0x00000000000872ca */ /* 0x004fe200000e0000 */
[----:B-1----:R-:W-:-:S14]  /*00c0*/  BRA.U UP0, `(.L_x_0) ;  /* 0x00000001002c7547 */ /* 0x002fdc000b800000 */
[----:B------:R-:W1:Y:S02]  /*00d0*/  LDCU.64 UR6, c[0x0][0x888] ;  /* 0x00011100ff0677ac */ /* 0x000e640008000a00 */
[----:B-1----:R-:W-:-:S04]  /*00e0*/  UISETP.NE.U32.AND UP0, UPT, UR6, URZ, UPT ;  /* 0x000000ff0600728c */ /* 0x002fc8000bf05070 */
[----:B------:R-:W-:-:S09]  /*00f0*/  UISETP.NE.AND.EX UP0, UPT, UR7, URZ, UPT, UP0 ;  /* 0x000000ff0700728c */ /* 0x000fd2000bf05300 */
[----:B------:R-:W-:Y:S05]  /*0100*/  BRA.U !UP0, `(.L_x_1) ;  /* 0x0000000108107547 */ /* 0x000fea000b800000 */
[----:B------:R-:W1:Y:S02]  /*0110*/  LDC.64 R2, c[0x0][0x888] ;  /* 0x00022200ff027b82 */ /* 0x000e640000000a00 */
[----:B-1----:R1:W5:Y:S01]  /*0120*/  LDG.E R81, desc[UR48][R2.64] ;  /* 0x0000003002517981 */ /* 0x002362000c1e1900 */
[----:B------:R-:W-:Y:S01]  /*0130*/  HFMA2 R177, -RZ, RZ, 0, 5.9604644775390625e-08 ;  /* 0x00000001ffb17431 */ /* 0x000fe200000001ff */
[----:B------:R-:W-:Y:S05]  /*0140*/  BRA `(.L_x_0) ;  /* 0x00000000000c7947 */ /* 0x000fea0003800000 */
.L_x_1:
[----:B------:R-:W1:Y:S01]  /*0150*/  LDCU UR6, c[0x0][0x880] ;  /* 0x00011000ff0677ac */ /* 0x000e620008000800 */
[----:B------:R-:W-:Y:S01]  /*0160*/  HFMA2 R177, -RZ, RZ, 0, 5.9604644775390625e-08 ;  /* 0x00000001ffb17431 */ /* 0x000fe200000001ff */
[----:B-1----:R-:W-:-:S07]  /*0170*/  MOV R81, UR6 ;  /* 0x0000000600517c02 */ /* 0x002fce0008000f00 */
.L_x_0:
[----:B------:R-:W2:Y:S02]  /*0180*/  LDCU.64 UR6, c[0x0][0x8b0] ;  /* 0x00011600ff0677ac */ /* 0x000ea40008000a00 */
[----:B--2---:R-:W-:-:S04]  /*0190*/  UISETP.NE.U32.AND UP0, UPT, UR6, URZ, UPT ;  /* 0x000000ff0600728c */ /* 0x004fc8000bf05070 */
[----:B------:R-:W-:-:S09]  /*01a0*/  UISETP.NE.AND.EX UP0, UPT, UR7, URZ, UPT, UP0 ;  /* 0x000000ff0700728c */ /* 0x000fd2000bf05300 */
[----:B------:R-:W-:Y:S05]  /*01b0*/  BRA.U UP0, `(.L_x_2) ;  /* 0x0000000100247547 */ /* 0x000fea000b800000 */
[----:B------:R-:W2:Y:S02]  /*01c0*/  LDCU.64 UR6, c[0x0][0x8a8] ;  /* 0x00011500ff0677ac */ /* 0x000ea40008000a00 */
[----:B--2---:R-:W-:-:S04]  /*01d0*/  UISETP.NE.U32.AND UP0, UPT, UR6, URZ, UPT ;  /* 0x000000ff0600728c */ /* 0x004fc8000bf05070 */
[----:B------:R-:W-:-:S09]  /*01e0*/  UISETP.NE.AND.EX UP0, UPT, UR7, URZ, UPT, UP0 ;  /* 0x000000ff0700728c */ /* 0x000fd2000bf05300 */
[----:B------:R-:W-:Y:S05]  /*01f0*/  BRA.U !UP0, `(.L_x_3) ;  /* 0x00000001080c7547 */ /* 0x000fea000b800000 */
[----:B-1----:R-:W1:Y:S02]  /*0200*/  LDC.64 R2, c[0x0][0x8a8] ;  /* 0x00022a00ff027b82 */ /* 0x002e640000000a00 */
[----:B-1----:R2:W5:Y:S01]  /*0210*/  LDG.E R79, desc[UR48][R2.64] ;  /* 0x00000030024f7981 */ /* 0x002562000c1e1900 */
[----:B------:R-:W-:Y:S05]  /*0220*/  BRA `(.L_x_2) ;  /* 0x0000000000087947 */ /* 0x000fea0003800000 */
.L_x_3:
[----:B------:R-:W2:Y:S02]  /*0230*/  LDCU UR6, c[0x0][0x8a0] ;  /* 0x00011400ff0677ac */ /* 0x000ea40008000800 */
[----:B--2---:R-:W-:Y:S02]  /*0240*/  MOV R79, UR6 ;  /* 0x00000006004f7c02 */ /* 0x004fe40008000f00 */
.L_x_2:
[----:B------:R-:W-:Y:S01]  /*0250*/  IMAD.U32 R0, RZ, RZ, UR8 ;  /* 0x00000008ff007e24 */ /* 0x000fe2000f8e00ff */
[----:B------:R-:W-:Y:S04]  /*0260*/  BSSY.RECONVERGENT B0, `(.L_x_4) ;  /* 0x000000c000007945 */ /* 0x000fe80003800200 */
[C---:B------:R-:W-:Y:S02]  /*0270*/  ISETP.NE.OR P1, PT, R0.reuse, 0x1, !P5 ;  /* 0x000000010000780c */ /* 0x040fe40006f25670 */
[----:B------:R-:W-:-:S11]  /*0280*/  ISETP.NE.OR P0, PT, R0, 0x3, !P5 ;  /* 0x000000030000780c */ /* 0x000fd60006f05670 */
[----:B------:R-:W-:Y:S05]  /*0290*/  @P1 BRA `(.L_x_5) ;  /* 0x0000000000201947 */ /* 0x000fea0003800000 */
[----:B------:R-:W3:Y:S02]  /*02a0*/  LDCU.64 UR6, c[0x0][0x348] ;  /* 0x00006900ff0677ac */ /* 0x000ee40008000a00 */
[----:B---3--:R-:W-:Y:S02]  /*02b0*/  UIADD3 UR10, UP1, UPT, UR6, 0x80, URZ ;  /* 0x00000080060a7890 */ /* 0x008fe4000ff3e0ff */
[----:B------:R-:W-:Y:S02]  /*02c0*/  UIADD3 UR6, UP0, UPT, UR6, 0x180, URZ ;  /* 0x0000018006067890 */ /* 0x000fe4000ff1e0ff */
[----:B------:R-:W-:Y:S02]  /*02d0*/  UIADD3.X UR11, UPT, UPT, URZ, UR7, URZ, UP1, !UPT ;  /* 0x00000007ff0b7290 */ /* 0x000fe40008ffe4ff */
[----:B------:R-:W-:-:S07]  /*02e0*/  UIADD3.X UR7, UPT, UPT, URZ, UR7, URZ, UP0, !UPT ;  /* 0x00000007ff077290 */ /* 0x000fce00087fe4ff */
[----:B------:R3:W-:Y:S02]  /*02f0*/  UTMACCTL.PF [UR10] ;  /* 0x000000000a0079b9 */ /* 0x0007e40008040000 */
[----:B------:R3:W-:Y:S02]  /*0300*/  UTMACCTL.PF [UR6] ;  /* 0x00000000060079b9 */ /* 0x0007e40008040000 */
[----:B---3--:R-:W-:Y:S01]  /*0310*/  NOP ;  /* 0x0000000000007918 */ /* 0x008fe20000000000 */
.L_x_5:
[----:B------:R-:W-:Y:S05]  /*0320*/  BSYNC.RECONVERGENT B0 ;  /* 0x0000000000007941 */ /* 0x000fea0003800200 */
.L_x_4:
[----:B------:R-:W-:Y:S04]  /*0330*/  BSSY.RECONVERGENT B0, `(.L_x_6) ;  /* 0x000000a000007945 */ /* 0x000fe80003800200 */
        /* <DEDUP_REMOVED lines=9> */
.L_x_7:
[----:B------:R-:W-:Y:S05]  /*03d0*/  BSYNC.RECONVERGENT B0 ;  /* 0x0000000000007941 */ /* 0x000fea0003800200 */
.L_x_6:
[----:B------:R-:W3:Y:S01]  /*03e0*/  LDCU.64 UR6, c[0x0][0x888] ;  /* 0x00011100ff0677ac */ /* 0x000ee20008000a00 */
[----:B------:R-:W-:Y:S02]  /*03f0*/  UISETP.EQ.U32.AND UP1, UPT, UR4, URZ, UPT ;  /* 0x000000ff0400728c */ /* 0x000fe4000bf22070 */
[----:B------:R-:W-:Y:S02]  /*0400*/  UPLOP3.LUT UP2, UPT, UPT, UPT, UPT, 0x80, 0x8 ;  /* 0x000000000008789c */ /* 0x000fe40003f4f070 */
[----:B---3--:R-:W-:-:S04]  /*0410*/  UISETP.NE.U32.AND UP0, UPT, UR6, URZ, UPT ;  /* 0x000000ff0600728c */ /* 0x008fc8000bf05070 */
[----:B------:R-:W-:-:S04]  /*0420*/  UISETP.NE.AND.EX UP0, UPT, UR7, URZ, UPT, UP0 ;  /* 0x000000ff0700728c */ /* 0x000fc8000bf05300 */
[----:B------:R-:W-:-:S04]  /*0430*/  UISETP.EQ.OR.EX UP3, UPT, UR5, URZ, !UP0, UP1 ;  /* 0x000000ff0500728c */ /* 0x000fc8000c762710 */
[----:B------:R-:W-:-:S05]  /*0440*/  UP2UR UR53, UPR, URZ, 0x8 ;  /* 0x00000008ff357883 */ /* 0x000fca0008000000 */
[----:B------:R-:W-:Y:S07]  /*0450*/  BRA.U !UP3, `(.L_x_8) ;  /* 0x000000010b207547 */ /* 0x000fee000b800000 */
[----:B------:R-:W-:Y:S01]  /*0460*/  UISETP.NE.U32.AND UP2, UPT, UR4, URZ, UPT ;  /* 0x000000ff0400728c */ /* 0x000fe2000bf45070 */
[----:B-----5:R-:W-:Y:S01]  /*0470*/  FSETP.NEU.AND P0, PT, R81, RZ, PT ;  /* 0x000000ff5100720b */ /* 0x020fe20003f0d000 */
[----:B------:R-:W-:Y:S02]  /*0480*/  USEL UR4, URZ, 0xffffffff, UP0 ;  /* 0xffffffffff047887 */ /* 0x000fe40008000000 */
[----:B------:R-:W-:-:S10]  /*0490*/  UISETP.NE.AND.EX UP2, UPT, UR5, URZ, UPT, UP2 ;  /* 0x000000ff0500728c */ /* 0x000fd4000bf45320 */
[----:B------:R-:W-:Y:S01]  /*04a0*/  VOTEU.ANY UP1, P0 ;  /* 0x0000000000ff7886 */ /* 0x000fe20000020100 */
[----:B------:R-:W-:-:S04]  /*04b0*/  @!UP2 USEL UR4, URZ, 0xffffffff, UP1 ;  /* 0xffffffffff04a887 */ /* 0x000fc80008800000 */
[----:B------:R-:W-:-:S04]  /*04c0*/  ULOP3.LUT UR4, UR4, 0x1, URZ, 0xc0, !UPT ;  /* 0x0000000104047892 */ /* 0x000fc8000f8ec0ff */
[----:B------:R-:W-:-:S11]  /*04d0*/  UISETP.NE.U32.AND UP2, UPT, UR4, 0x1, UPT ;  /* 0x000000010400788c */ /* 0x000fd6000bf45070 */
.L_x_8:
[----:B-12---:R-:W1:Y:S01]  /*04e0*/  SHFL.IDX PT, R2, R189, RZ, 0x1f ;  /* 0x00001fffbd027589 */ /* 0x006e6200000e0000 */
[----:B------:R-:W-:-:S04]  /*04f0*/  UISETP.NE.AND UP1, UPT, UR8, 0x2, UPT ;  /* 0x000000020800788c */ /* 0x000fc8000bf25270 */
[----:B------:R-:W-:Y:S01]  /*0500*/  USEL UR6, URZ, 0x1, UP1 ;  /* 0x00000001ff067887 */ /* 0x000fe20008800000 */
[----:B-1----:R-:W-:-:S13]  /*0510*/  ISETP.NE.AND P0, PT, R2, RZ, PT ;  /* 0x000000ff0200720c */ /* 0x002fda0003f05270 */
[----:B------:R-:W-:Y:S05]  /*0520*/  @P0 BRA `(.L_x_9) ;  /* 0x0000000000f40947 */ /* 0x000fea0003800000 */
[----:B------:R-:W-:Y:S01]  /*0530*/  ELECT P0, URZ, PT ;  /* 0x0000000000ff782f */ /* 0x000fe20003800000 */
[----:B------:R-:W-:-:S12]  /*0540*/  BSSY.RECONVERGENT B0, `(.L_x_9) ;  /* 0x000003b000007945 */ /* 0x000fd80003800200 */
[----:B------:R-:W-:Y:S05]  /*0550*/  @!P0 BRA `(.L_x_10) ;  /* 0x0000000000e48947 */ /* 0x000fea0003800000 */
[----:B------:R-:W1:Y:S01]  /*0560*/  S2UR UR5, SR_CgaCtaId ;  /* 0x00000000000579c3 */ /* 0x000e620000008800 */
[----:B------:R-:W-:Y:S01]  /*0570*/  UMOV UR7, 0x400 ;  /* 0x0000040000077882 */ /* 0x000fe20000000000 */
[----:B------:R-:W-:Y:S02]  /*0580*/  UMOV UR4, 0x1 ;  /* 0x0000000100047882 */ /* 0x000fe40000000000 */
[----:B------:R-:W-:-:S04]  /*0590*/  UIADD3 UR10, UPT, UPT, -UR4, 0x100000, URZ ;  /* 0x00100000040a7890 */ /* 0x000fc8000fffe1ff */
[----:B------:R-:W-:Y:S02]  /*05a0*/  USHF.L.U32 UR11, UR10, 0xb, URZ ;  /* 0x0000000b0a0b7899 */ /* 0x000fe400080006ff */
[----:B------:R-:W-:Y:S02]  /*05b0*/  USHF.L.U32 UR10, UR10, 0x1, URZ ;  /* 0x000000010a0a7899 */ /* 0x000fe400080006ff */
[----:B-1----:R-:W-:Y:S01]  /*05c0*/  ULEA UR5, UR5, UR7, 0x18 ;  /* 0x0000000705057291 */ /* 0x002fe2000f8ec0ff */
[----:B------:R-:W1:Y:S11]  /*05d0*/  FENCE.VIEW.ASYNC.S ;  /* 0x00000000000073c6 */ /* 0x000e760000000000 */
[----:B-1----:R1:W2:Y:S01]  /*05e0*/  SYNCS.EXCH.64 URZ, [UR5], UR10 ;  /* 0x0000000a05ff75b2 */ /* 0x0022a20008000100 */
[----:B------:R1:W3:Y:S01]  /*05f0*/  SYNCS.EXCH.64 URZ, [UR5+0xc0], UR10 ;  /* 0x0000c00a05ff75b2 */ /* 0x0002e20008000100 */
[----:B------:R1:W4:Y:S01]  /*0600*/  SYNCS.EXCH.64 URZ, [UR5+0x8], UR10 ;  /* 0x0000080a05ff75b2 */ /* 0x0003220008000100 */
[----:B------:R1:W1:Y:S01]  /*0610*/  SYNCS.EXCH.64 URZ, [UR5+0xc8], UR10 ;  /* 0x0000c80a05ff75b2 */ /* 0x0002620008000100 */
        /* <DEDUP_REMOVED lines=44> */
[----:B--234-:R-:W-:Y:S01]  /*08e0*/  NOP ;  /* 0x0000000000007918 */ /* 0x01cfe20000000000 */
.L_x_10:
[----:B-1----:R-:W-:Y:S05]  /*08f0*/  BSYNC.RECONVERGENT B0 ;  /* 0x0000000000007941 */ /* 0x002fea0003800200 */
.L_x_9:
[----:B------:R-:W1:Y:S01]  /*0900*/  SHFL.IDX PT, R2, R189, RZ, 0x1f ;  /* 0x00001fffbd027589 */ /* 0x000e6200000e0000 */
[----:B------:R-:W-:Y:S01]  /*0910*/  NOP ;  /* 0x0000000000007918 */ /* 0x000fe20000000000 */
[----:B-1----:R-:W-:-:S13]  /*0920*/  ISETP.NE.AND P0, PT, R2, 0x1, PT ;  /* 0x000000010200780c */ /* 0x002fda0003f05270 */
[----:B------:R-:W-:Y:S05]  /*0930*/  @P0 BRA `(.L_x_11) ;  /* 0x0000000000480947 */ /* 0x000fea0003800000 */
[----:B------:R-:W1:Y:S01]  /*0940*/  S2UR UR7, SR_CgaCtaId ;  /* 0x00000000000779c3 */ /* 0x000e620000008800 */
[----:B------:R-:W-:Y:S01]  /*0950*/  UMOV UR9, 0x400 ;  /* 0x0000040000097882 */ /* 0x000fe20000000000 */
[----:B------:R-:W-:Y:S01]  /*0960*/  UMOV UR5, 0x20 ;  /* 0x0000002000057882 */ /* 0x000fe20000000000 */
[----:B------:R-:W-:Y:S01]  /*0970*/  UMOV UR4, 0x80 ;  /* 0x0000008000047882 */ /* 0x000fe20000000000 */
[----:B------:R-:W-:-:S04]  /*0980*/  UIADD3 UR10, UPT, UPT, -UR5, 0x100000, URZ ;  /* 0x00100000050a7890 */ /* 0x000fc8000fffe1ff */
[----:B------:R-:W-:Y:S02]  /*0990*/  USHF.L.U32 UR11, UR10, 0xb, URZ ;  /* 0x0000000b0a0b7899 */ /* 0x000fe400080006ff */
[----:B------:R-:W-:Y:S02]  /*09a0*/  USHF.L.U32 UR10, UR10, 0x1, URZ ;  /* 0x000000010a0a7899 */ /* 0x000fe400080006ff */
[----:B------:R-:W-:-:S04]  /*09b0*/  UIADD3 UR4, UPT, UPT, -UR4, 0x100000, URZ ;  /* 0x0010000004047890 */ /* 0x000fc8000fffe1ff */
[----:B------:R-:W-:Y:S02]  /*09c0*/  USHF.L.U32 UR5, UR4, 0xb, URZ ;  /* 0x0000000b04057899 */ /* 0x000fe400080006ff */
[----:B------:R-:W-:Y:S01]  /*09d0*/  USHF.L.U32 UR4, UR4, 0x1, URZ ;  /* 0x0000000104047899 */ /* 0x000fe200080006ff */
[----:B------:R-:W-:Y:S01]  /*09e0*/  ELECT P0, URZ, PT ;  /* 0x0000000000ff782f */ /* 0x000fe20003800000 */
[----:B-1----:R-:W-:Y:S01]  /*09f0*/  ULEA UR7, UR7, UR9, 0x18 ;  /* 0x0000000907077291 */ /* 0x002fe2000f8ec0ff */
[----:B------:R-:W1:Y:S11]  /*0a00*/  FENCE.VIEW.ASYNC.S ;  /* 0x00000000000073c6 */ /* 0x000e760000000000 */
[----:B-1----:R1:W2:Y:S01]  /*0a10*/  SYNCS.EXCH.64 URZ, [UR7+0x180], UR10 ;  /* 0x0001800a07ff75b2 */ /* 0x0022a20008000100 */
[----:B------:R1:W3:Y:S01]  /*0a20*/  SYNCS.EXCH.64 URZ, [UR7+0x190], UR4 ;  /* 0x0001900407ff75b2 */ /* 0x0002e20008000100 */
[----:B------:R1:W4:Y:S01]  /*0a30*/  SYNCS.EXCH.64 URZ, [UR7+0x188], UR10 ;  /* 0x0001880a07ff75b2 */ /* 0x0003220008000100 */
[----:B------:R1:W1:Y:S01]  /*0a40*/  SYNCS.EXCH.64 URZ, [UR7+0x198], UR4 ;  /* 0x0001980407ff75b2 */ /* 0x0002620008000100 */
[----:B------:R-:W-:Y:S01]  /*0a50*/  NOP ;  /* 0x0000000000007918 */ /* 0x000fe20000000000 */
.L_x_11:
[----:B------:R-:W2:Y:S01]  /*0a60*/  SHFL.IDX PT, R2, R189, RZ, 0x1f ;  /* 0x00001fffbd027589 */ /* 0x000ea200000e0000 */
[----:B------:R-:W-:Y:S01]  /*0a70*/  NOP ;  /* 0x0000000000007918 */ /* 0x000fe20000000000 */
[----:B--2---:R-:W-:-:S13]  /*0a80*/  ISETP.NE.AND P0, PT, R2, 0x3, PT ;  /* 0x000000030200780c */ /* 0x004fda0003f05270 */
[----:B------:R-:W-:Y:S05]  /*0a90*/  @P0 BRA `(.L_x_12) ;  /* 0x0000000000300947 */ /* 0x000fea0003800000 */
[----:B-1----:R-:W1:Y:S01]  /*0aa0*/  S2UR UR5, SR_CgaCtaId ;  /* 0x00000000000579c3 */ /* 0x002e620000008800 */
[----:B------:R-:W-:Y:S01]  /*0ab0*/  UMOV UR7, 0x400 ;  /* 0x0000040000077882 */ /* 0x000fe20000000000 */
[----:B------:R-:W-:Y:S01]  /*0ac0*/  UMOV UR4, 0x20 ;  /* 0x0000002000047882 */ /* 0x000fe20000000000 */
[----:B------:R-:W-:Y:S01]  /*0ad0*/  ELECT P0, URZ, PT ;  /* 0x0000000000ff782f */ /* 0x000fe20003800000 */
[----:B------:R-:W-:-:S04]  /*0ae0*/  UIADD3 UR10, UPT, UPT, -UR4, 0x100000, URZ ;  /* 0x00100000040a7890 */ /* 0x000fc8000fffe1ff */
[----:B------:R-:W-:Y:S02]  /*0af0*/  USHF.L.U32 UR11, UR10, 0xb, URZ ;  /* 0x0000000b0a0b7899 */ /* 0x000fe400080006ff */
[----:B------:R-:W-:Y:S02]  /*0b00*/  USHF.L.U32 UR10, UR10, 0x1, URZ ;  /* 0x000000010a0a7899 */ /* 0x000fe400080006ff */
[----:B-1----:R-:W-:Y:S01]  /*0b10*/  ULEA UR5, UR5, UR7, 0x18 ;  /* 0x0000000705057291 */ /* 0x002fe2000f8ec0ff */
[----:B------:R-:W1:Y:S11]  /*0b20*/  FENCE.VIEW.ASYNC.S ;  /* 0x00000000000073c6 */ /* 0x000e760000000000 */
[----:B-1----:R2:W1:Y:S01]  /*0b30*/  SYNCS.EXCH.64 URZ, [UR5+0x1a0], UR10 ;  /* 0x0001a00a05ff75b2 */ /* 0x0024620008000100 */
[----:B------:R2:W1:Y:S02]  /*0b40*/  SYNCS.EXCH.64 URZ, [UR5+0x1a8], UR10 ;  /* 0x0001a80a05ff75b2 */ /* 0x0004640008000100 */
[----:B--2---:R-:W-:Y:S01]  /*0b50*/  NOP ;  /* 0x0000000000007918 */ /* 0x004fe20000000000 */
.L_x_12:
[----:B------:R-:W2:Y:S01]  /*0b60*/  SHFL.IDX PT, R2, R189, RZ, 0x1f ;  /* 0x00001fffbd027589 */ /* 0x000ea200000e0000 */
[----:B------:R-:W-:Y:S01]  /*0b70*/  NOP ;  /* 0x0000000000007918 */ /* 0x000fe20000000000 */
[----:B--2---:R-:W-:-:S13]  /*0b80*/  ISETP.NE.AND P0, PT, R2, 0x4, PT ;  /* 0x000000040200780c */ /* 0x004fda0003f05270 */
[----:B------:R-:W-:Y:S05]  /*0b90*/  @P0 BRA `(.L_x_13) ;  /* 0x0000000000440947 */ /* 0x000fea0003800000 */
[----:B-1----:R-:W1:Y:S01]  /*0ba0*/  S2UR UR5, SR_CgaCtaId ;  /* 0x00000000000579c3 */ /* 0x002e620000008800 */
[----:B------:R-:W-:Y:S01]  /*0bb0*/  UMOV UR9, 0x100 ;  /* 0x0000010000097882 */ /* 0x000fe20000000000 */
[----:B------:R-:W-:Y:S01]  /*0bc0*/  UMOV UR7, 0x400 ;  /* 0x0000040000077882 */ /* 0x000fe20000000000 */
[----:B------:R-:W-:Y:S01]  /*0bd0*/  USEL UR9, UR9, 0xe0, UP2 ;  /* 0x000000e009097887 */ /* 0x000fe20009000000 */
[----:B------:R-:W-:Y:S01]  /*0be0*/  UMOV UR4, 0x1 ;  /* 0x0000000100047882 */ /* 0x000fe20000000000 */
[----:B------:R-:W-:Y:S01]  /*0bf0*/  ELECT P0, URZ, PT ;  /* 0x0000000000ff782f */ /* 0x000fe20003800000 */
[----:B------:R-:W-:-:S04]  /*0c00*/  UIADD3 UR10, UPT, UPT, -UR4, 0x100000, URZ ;  /* 0x00100000040a7890 */ /* 0x000fc8000fffe1ff */
[----:B------:R-:W-:Y:S02]  /*0c10*/  USHF.L.U32 UR11, UR10, 0xb, URZ ;  /* 0x0000000b0a0b7899 */ /* 0x000fe400080006ff */
[----:B------:R-:W-:Y:S02]  /*0c20*/  USHF.L.U32 UR10, UR10, 0x1, URZ ;  /* 0x000000010a0a7899 */ /* 0x000fe400080006ff */
        /* <DEDUP_REMOVED lines=8> */
.L_x_13:
[----:B------:R-:W2:Y:S01]  /*0cb0*/  SHFL.IDX PT, R2, R189, RZ, 0x1f ;  /* 0x00001fffbd027589 */ /* 0x000ea200000e0000 */
[----:B------:R-:W-:Y:S01]  /*0cc0*/  NOP ;  /* 0x0000000000007918 */ /* 0x000fe20000000000 */
[----:B--2---:R-:W-:-:S13]  /*0cd0*/  ISETP.NE.AND P0, PT, R2, 0x5, PT ;  /* 0x000000050200780c */ /* 0x004fda0003f05270 */
[----:B------:R-:W-:Y:S05]  /*0ce0*/  @P0 BRA `(.L_x_14) ;  /* 0x0000000000480947 */ /* 0x000fea0003800000 */
[----:B-1----:R-:W1:Y:S01]  /*0cf0*/  S2UR UR7, SR_CgaCtaId ;  /* 0x00000000000779c3 */ /* 0x002e620000008800 */
        /* <DEDUP_REMOVED lines=12> */
[----:B-1----:R2:W1:Y:S01]  /*0dc0*/  SYNCS.EXCH.64 URZ, [UR7+0x1c0], UR10 ;  /* 0x0001c00a07ff75b2 */ /* 0x0024620008000100 */
[----:B------:R2:W1:Y:S01]  /*0dd0*/  SYNCS.EXCH.64 URZ, [UR7+0x1d0], UR4 ;  /* 0x0001d00407ff75b2 */ /* 0x0004620008000100 */
[----:B------:R2:W1:Y:S01]  /*0de0*/  SYNCS.EXCH.64 URZ, [UR7+0x1c8], UR10 ;  /* 0x0001c80a07ff75b2 */ /* 0x0004620008000100 */
[----:B------:R2:W1:Y:S02]  /*0df0*/  SYNCS.EXCH.64 URZ, [UR7+0x1d8], UR4 ;  /* 0x0001d80407ff75b2 */ /* 0x0004640008000100 */
[----:B--2---:R-:W-:Y:S01]  /*0e00*/  NOP ;  /* 0x0000000000007918 */ /* 0x004fe20000000000 */
.L_x_14:
[----:B-1----:R-:W1:Y:S01]  /*0e10*/  S2UR UR5, SR_CTAID.X ;  /* 0x00000000000579c3 */ /* 0x002e620000002500 */
[----:B------:R-:W-:-:S05]  /*0e20*/  CS2R.32 R176, SR_CgaSize ;  /* 0x0000000000b07805 */ /* 0x000fca0000008a00 */
[----:B------:R-:W-:-:S05]  /*0e30*/  IMAD R176, R176, -0xa0, RZ ;  /* 0xffffff60b0b07824 */ /* 0x000fca00078e02ff */
[----:B------:R-:W-:-:S14]  /*0e40*/  R2UR UR9, R176 ;  /* 0x00000000b00972ca */ /* 0x000fdc00000e0000 */
[----:B------:R-:W2:Y:S01]  /*0e50*/  LDCU UR9, c[0x0][UR9+0x2b0] ;  /* 0x00005600090977ac */ /* 0x000ea20008000800 */
[----:B------:R-:W-:Y:S01]  /*0e60*/  NOP ;  /* 0x0000000000007918 */ /* 0x000fe20000000000 */
[----:B------:R-:W-:-:S05]  /*0e70*/  CS2R.32 R176, SR_CgaSize ;  /* 0x0000000000b07805 */ /* 0x000fca0000008a00 */
[----:B------:R-:W-:-:S05]  /*0e80*/  IMAD R176, R176, -0xa0, RZ ;  /* 0xffffff60b0b07824 */ /* 0x000fca00078e02ff */
[----:B------:R-:W-:-:S14]  /*0e90*/  R2UR UR7, R176 ;  /* 0x00000000b00772ca */ /* 0x000fdc00000e0000 */
[----:B------:R-:W3:Y:S01]  /*0ea0*/  LDCU UR7, c[0x0][UR7+0x2b4] ;  /* 0x00005680070777ac */ /* 0x000ee20008000800 */
[----:B------:R-:W4:Y:S08]  /*0eb0*/  S2UR UR4, SR_CTAID.Y ;  /* 0x00000000000479c3 */ /* 0x000f300000002600 */
[----:B------:R-:W3:Y:S01]  /*0ec0*/  LDC R9, c[0x0][0xb24] ;  /* 0x0002c900ff097b82 */ /* 0x000ee20000000800 */
[----:B-1----:R-:W-:-:S02]  /*0ed0*/  I2FP.F32.U32 R5, UR5 ;  /* 0x0000000500057c45 */ /* 0x002fc40008201000 */
[----:B------:R-:W-:-:S05]  /*0ee0*/  CS2R.32 R3, SR_CgaSize ;  /* 0x0000000000037805 */ /* 0x000fca0000008a00 */
[----:B------:R-:W-:-:S06]  /*0ef0*/  IMAD R3, R3, -0xa0, RZ ;  /* 0xffffff6003037824 */ /* 0x000fcc00078e02ff */
[----:B------:R-:W1:Y:S01]  /*0f00*/  LDC R3, c[0x0][R3+0x2a0] ;  /* 0x0000a80003037b82 */ /* 0x000e620000000800 */
[----:B------:R-:W-:Y:S01]  /*0f10*/  MOV R19, UR5 ;  /* 0x0000000500137c02 */ /* 0x000fe20008000f00 */
[----:B--2---:R-:W-:Y:S01]  /*0f20*/  FMUL R5, R5, UR9 ;  /* 0x0000000905057c20 */ /* 0x004fe20008400000 */
[----:B----4-:R-:W-:Y:S02]  /*0f30*/  I2FP.F32.U32 R4, UR4 ;  /* 0x0000000400047c45 */ /* 0x010fe40008201000 */
[----:B------:R-:W-:-:S05]  /*0f40*/  CS2R.32 R2, SR_CgaSize ;  /* 0x0000000000027805 */ /* 0x000fca0000008a00 */
[----:B------:R-:W-:-:S06]  /*0f50*/  IMAD R2, R2, -0xa0, RZ ;  /* 0xffffff6002027824 */ /* 0x000fcc00078e02ff */
[----:B------:R-:W2:Y:S01]  /*0f60*/  LDC R2, c[0x0][R2+0x2a4] ;  /* 0x0000a90002027b82 */ /* 0x000ea20000000800 */
[----:B------:R-:W4:Y:S01]  /*0f70*/  F2I.U32.TRUNC.NTZ R176, R5 ;  /* 0x0000000500b07305 */ /* 0x000f22000020f000 */
[----:B------:R-:W-:Y:S01]  /*0f80*/  MOV R16, UR4 ;  /* 0x0000000400107c02 */ /* 0x000fe20008000f00 */
[----:B---3--:R-:W-:-:S05]  /*0f90*/  FMUL R4, R4, UR7 ;  /* 0x0000000704047c20 */ /* 0x008fca0008400000 */
[----:B------:R-:W-:Y:S01]  /*0fa0*/  BAR.SYNC.DEFER_BLOCKING 0x0 ;  /* 0x0000000000007b1d */ /* 0x000fe20000010000 */
[----:B------:R-:W-:-:S05]  /*0fb0*/  ISETP.GE.AND P0, PT, R9, 0x1, PT ;  /* 0x000000010900780c */ /* 0x000fca0003f06270 */
[----:B------:R-:W3:Y:S02]  /*0fc0*/  F2I.U32.TRUNC.NTZ R145, R4 ;  /* 0x0000000400917305 */ /* 0x000ee4000020f000 */
[----:B------:R-:W2:Y:S01]  /*0fd0*/  S2UR UR56, SR_CTAID.Z ;  /* 0x00000000003879c3 */ /* 0x000ea20000002700 */
[----:B----4-:R-:W-:-:S05]  /*0fe0*/  IADD3 R176, PT, PT, -R176, RZ, RZ ;  /* 0x000000ffb0b07210 */ /* 0x010fca0007ffe1ff */
[----:B-1----:R-:W-:Y:S01]  /*0ff0*/  IMAD R176, R3, R176, UR5 ;  /* 0x0000000503b07e24 */ /* 0x002fe2000f8e02b0 */
[----:B---3--:R-:W-:-:S05]  /*1000*/  IADD3 R145, PT, PT, -R145, RZ, RZ ;  /* 0x000000ff91917210 */ /* 0x008fca0007ffe1ff */
[----:B--2---:R-:W-:Y:S01]  /*1010*/  IMAD R145, R2, R145, UR4 ;  /* 0x0000000402917e24 */ /* 0x004fe2000f8e0291 */
[----:B------:R-:W-:Y:S06]  /*1020*/  @!P0 BRA `(.L_x_15) ;  /* 0x0000000000b88947 */ /* 0x000fec0003800000 */
[----:B------:R-:W1:Y:S01]  /*1030*/  LDC.64 R4, c[0x0][0xb18] ;  /* 0x0002c600ff047b82 */ /* 0x000e620000000a00 */
[----:B------:R-:W-:-:S07]  /*1040*/  ISETP.NE.AND P0, PT, R9, 0x1, PT ;  /* 0x000000010900780c */ /* 0x000fce0003f05270 */
[----:B------:R-:W2:Y:S08]  /*1050*/  LDC R10, c[0x0][0xb0c] ;  /* 0x0002c300ff0a7b82 */ /* 0x000eb00000000800 */
[----:B------:R-:W3:Y:S08]  /*1060*/  LDC R11, c[0x0][0x370] ;  /* 0x0000dc00ff0b7b82 */ /* 0x000ef00000000800 */
[----:B------:R-:W4:Y:S01]  /*1070*/  LDC R12, c[0x0][0x374] ;  /* 0x0000dd00ff0c7b82 */ /* 0x000f220000000800 */
[----:B-1----:R-:W-:-:S07]  /*1080*/  ISETP.NE.AND P1, PT, R4, 0x1, PT ;  /* 0x000000010400780c */ /* 0x002fce0003f25270 */
[----:B------:R-:W3:Y:S01]  /*1090*/  LDC.64 R6, c[0x0][0xb10] ;  /* 0x0002c400ff067b82 */ /* 0x000ee20000000a00 */
[----:B--2---:R-:W-:-:S07]  /*10a0*/  ISETP.NE.AND P2, PT, R10, 0x1, PT ;  /* 0x000000010a00780c */ /* 0x004fce0003f45270 */
[----:B------:R-:W1:Y:S08]  /*10b0*/  LDC R8, c[0x0][0xb20] ;  /* 0x0002c800ff087b82 */ /* 0x000e700000000800 */
[----:B------:R-:W2:Y:S01]  /*10c0*/  LDC.64 R2, c[0x0][0xb28] ;  /* 0x0002ca00ff027b82 */ /* 0x000ea20000000a00 */
[----:B----4-:R-:W-:-:S04]  /*10d0*/  IMAD.HI.U32 R13, R12, R5, RZ ;  /* 0x000000050c0d7227 */ /* 0x010fc800078e00ff */
[----:B------:R-:W-:-:S04]  /*10e0*/  IMAD.HI.U32 R5, R16, R5, RZ ;  /* 0x0000000510057227 */ /* 0x000fc800078e00ff */
[----:B---3--:R-:W-:-:S04]  /*10f0*/  IMAD.HI.U32 R14, R11, R6, RZ ;  /* 0x000000060b0e7227 */ /* 0x008fc800078e00ff */
[C---:B------:R-:W-:Y:S01]  /*1100*/  IMAD.HI.U32 R18, R19.reuse, R6, RZ ;  /* 0x0000000613127227 */ /* 0x040fe200078e00ff */
[-C--:B------:R-:W-:Y:S02]  /*1110*/  @P2 SHF.R.U32.HI R11, RZ, R7.reuse, R14 ;  /* 0x00000007ff0b2219 */ /* 0x080fe4000001160e */
[-C--:B-1----:R-:W-:Y:S02]  /*1120*/  @P1 SHF.R.U32.HI R12, RZ, R8.reuse, R13 ;  /* 0x00000008ff0c1219 */ /* 0x082fe4000001160d */
[----:B------:R-:W-:Y:S02]  /*1130*/  SHF.R.U32.HI R5, RZ, R8, R5 ;  /* 0x00000008ff057219 */ /* 0x000fe40000011605 */
[----:B------:R-:W-:Y:S02]  /*1140*/  SHF.R.U32.HI R18, RZ, R7, R18 ;  /* 0x00000007ff127219 */ /* 0x000fe40000011612 */
[----:B------:R-:W-:Y:S01]  /*1150*/  SEL R5, R16, R5, !P1 ;  /* 0x0000000510057207 */ /* 0x000fe20004800000 */
[----:B--2---:R-:W-:Y:S01]  /*1160*/  IMAD.HI.U32 R14, R12, R2, RZ ;  /* 0x000000020c0e7227 */ /* 0x004fe200078e00ff */
[----:B------:R-:W-:-:S02]  /*1170*/  SEL R7, R19, R18, !P2 ;  /* 0x0000001213077207 */ /* 0x000fc40005000000 */
[----:B------:R-:W-:Y:S01]  /*1180*/  IADD3 R13, PT, PT, -R5, RZ, RZ ;  /* 0x000000ff050d7210 */ /* 0x000fe20007ffe1ff */
[----:B------:R-:W-:Y:S01]  /*1190*/  IMAD.HI.U32 R6, R11, R2, RZ ;  /* 0x000000020b067227 */ /* 0x000fe200078e00ff */
[----:B------:R-:W-:-:S03]  /*11a0*/  @P0 SHF.R.U32.HI R12, RZ, R3, R14 ;  /* 0x00000003ff0c0219 */ /* 0x000fc6000001160e */
[----:B------:R-:W-:Y:S01]  /*11b0*/  IMAD R13, R4, R13, R16 ;  /* 0x0000000d040d7224 */ /* 0x000fe200078e0210 */
[----:B------:R-:W-:Y:S01]  /*11c0*/  @P0 SHF.R.U32.HI R11, RZ, R3, R6 ;  /* 0x00000003ff0b0219 */ /* 0x000fe20000011606 */
[----:B------:R-:W-:-:S04]  /*11d0*/  IMAD R12, R12, R9, RZ ;  /* 0x000000090c0c7224 */ /* 0x000fc800078e02ff */
[----:B------:R-:W-:Y:S01]  /*11e0*/  IMAD R6, R11, R9, RZ ;  /* 0x000000090b067224 */ /* 0x000fe200078e02ff */
[----:B------:R-:W-:-:S04]  /*11f0*/  ISETP.GE.AND P1, PT, R5, R12, PT ;  /* 0x0000000c0500720c */ /* 0x000fc80003f26270 */
[----:B------:R-:W-:Y:S01]  /*1200*/  ISETP.GE.OR P1, PT, R7, R6, P1 ;  /* 0x000000060700720c */ /* 0x000fe20000f26670 */
[----:B------:R-:W-:-:S05]  /*1210*/  IMAD.HI.U32 R6, R5, R2, RZ ;  /* 0x0000000205067227 */ /* 0x000fca00078e00ff */
[----:B------:R-:W-:-:S04]  /*1220*/  SHF.R.U32.HI R6, RZ, R3, R6 ;  /* 0x00000003ff067219 */ /* 0x000fc80000011606 */
[----:B------:R-:W-:-:S03]  /*1230*/  SEL R6, R5, R6, !P0 ;  /* 0x0000000605067207 */ /* 0x000fc60004000000 */
[----:B------:R-:W-:Y:S01]  /*1240*/  @!P1 IMAD.HI.U32 R8, R7, R2, RZ ;  /* 0x0000000207089227 */ /* 0x000fe200078e00ff */
[----:B------:R-:W-:-:S04]  /*1250*/  IADD3 R2, PT, PT, -R6, RZ, RZ ;  /* 0x000000ff06027210 */ /* 0x000fc80007ffe1ff */
[----:B------:R-:W-:Y:S01]  /*1260*/  @!P1 SHF.R.U32.HI R8, RZ, R3, R8 ;  /* 0x00000003ff089219 */ /* 0x000fe20000011608 */
[----:B------:R-:W-:-:S03]  /*1270*/  IMAD R2, R9, R2, R5 ;  /* 0x0000000209027224 */ /* 0x000fc600078e0205 */
[----:B------:R-:W-:-:S05]  /*1280*/  @!P1 SEL R3, R7, R8, !P0 ;  /* 0x0000000807039207 */ /* 0x000fca0004000000 */
[--C-:B------:R-:W-:Y:S02]  /*1290*/  @!P1 IMAD.IADD R6, R6, 0x1, -R3.reuse ;  /* 0x0000000106069824 */ /* 0x100fe400078e0a03 */
[----:B------:R-:W-:Y:S01]  /*12a0*/  @!P1 IMAD R3, R2, R11, R3 ;  /* 0x0000000b02039224 */ /* 0x000fe200078e0203 */
[----:B------:R-:W-:Y:S01]  /*12b0*/  IADD3 R2, PT, PT, -R7, RZ, RZ ;  /* 0x000000ff07027210 */ /* 0x000fe20007ffe1ff */
[----:B------:R-:W-:Y:S02]  /*12c0*/  @!P1 IMAD R5, R6, R9, R7 ;  /* 0x0000000906059224 */ /* 0x000fe400078e0207 */
[----:B------:R-:W-:Y:S02]  /*12d0*/  @!P1 IMAD.MOV.U32 R7, RZ, RZ, R3 ;  /* 0x000000ffff079224 */ /* 0x000fe400078e0003 */
[----:B------:R-:W-:Y:S02]  /*12e0*/  IMAD R2, R10, R2, R19 ;  /* 0x000000020a027224 */ /* 0x000fe400078e0213 */
[----:B------:R-:W-:-:S02]  /*12f0*/  IMAD R16, R5, R4, R13 ;  /* 0x0000000405107224 */ /* 0x000fc400078e020d */
[----:B------:R-:W-:Y:S02]  /*1300*/  IMAD R19, R7, R10, R2 ;  /* 0x0000000a07137224 */ /* 0x000fe400078e0202 */
.L_x_15:
[----:B------:R-:W1:Y:S01]  /*1310*/  LDCU UR4, c[0x0][0xb30] ;  /* 0x00016600ff0477ac */ /* 0x000e620008000800 */
[----:B------:R-:W2:Y:S08]  /*1320*/  S2UR UR45, SR_CgaCtaId ;  /* 0x00000000002d79c3 */ /* 0x000eb00000008800 */
[----:B------:R-:W3:Y:S01]  /*1330*/  LDC R72, c[0x0][0xb24] ;  /* 0x0002c900ff487b82 */ /* 0x000ee20000000800 */
[----:B-1----:R-:W-:-:S09]  /*1340*/  UISETP.NE.AND UP1, UPT, UR4, 0x1, UPT ;  /* 0x000000010400788c */ /* 0x002fd2000bf25270 */
[----:B--2---:R-:W-:Y:S05]  /*1350*/  BRA.U UP1, `(.L_x_16) ;  /* 0x0000000101407547 */ /* 0x004fea000b800000 */
[----:B------:R-:W1:Y:S08]  /*1360*/  LDC.64 R4, c[0x0][0xb10] ;  /* 0x0002c400ff047b82 */ /* 0x000e700000000a00 */
[----:B------:R-:W2:Y:S08]  /*1370*/  LDC.64 R2, c[0x0][0xb18] ;  /* 0x0002c600ff027b82 */ /* 0x000eb00000000a00 */
[----:B------:R-:W4:Y:S08]  /*1380*/  LDC R6, c[0x0][0xb20] ;  /* 0x0002c800ff067b82 */ /* 0x000f300000000800 */
[----:B------:R-:W3:Y:S01]  /*1390*/  LDC R8, c[0x0][0xb0c] ;  /* 0x0002c300ff087b82 */ /* 0x000ee20000000800 */
[----:B-1----:R-:W-:-:S05]  /*13a0*/  IMAD.HI.U32 R4, R19, R4, RZ ;  /* 0x0000000413047227 */ /* 0x002fca00078e00ff */
[----:B------:R-:W-:Y:S01]  /*13b0*/  SHF.R.U32.HI R4, RZ, R5, R4 ;  /* 0x00000005ff047219 */ /* 0x000fe20000011604 */
[----:B--2---:R-:W-:Y:S01]  /*13c0*/  IMAD.HI.U32 R3, R16, R3, RZ ;  /* 0x0000000310037227 */ /* 0x004fe200078e00ff */
[----:B------:R-:W-:-:S04]  /*13d0*/  ISETP.NE.AND P0, PT, R2, 0x1, PT ;  /* 0x000000010200780c */ /* 0x000fc80003f05270 */
[----:B----4-:R-:W-:-:S04]  /*13e0*/  SHF.R.U32.HI R3, RZ, R6, R3 ;  /* 0x00000006ff037219 */ /* 0x010fc80000011603 */
[----:B------:R-:W-:Y:S02]  /*13f0*/  SEL R3, R16, R3, !P0 ;  /* 0x0000000310037207 */ /* 0x000fe40004000000 */
[----:B---3--:R-:W-:-:S04]  /*1400*/  ISETP.NE.AND P1, PT, R8, 0x1, PT ;  /* 0x000000010800780c */ /* 0x008fc80003f25270 */
[----:B------:R-:W-:-:S05]  /*1410*/  SEL R4, R19, R4, !P1 ;  /* 0x0000000413047207 */ /* 0x000fca0004800000 */
[----:B------:R-:W-:Y:S02]  /*1420*/  IMAD.IADD R5, R3, 0x1, -R4 ;  /* 0x0000000103057824 */ /* 0x000fe400078e0a04 */
[----:B------:R-:W-:Y:S02]  /*1430*/  IMAD.IADD R3, R4, 0x1, -R3 ;  /* 0x0000000104037824 */ /* 0x000fe400078e0a03 */
[----:B------:R-:W-:Y:S02]  /*1440*/  IMAD R19, R5, R8, R19 ;  /* 0x0000000805137224 */ /* 0x000fe400078e0213 */
[----:B------:R-:W-:-:S07]  /*1450*/  IMAD R16, R3, R2, R16 ;  /* 0x0000000203107224 */ /* 0x000fce00078e0210 */
.L_x_16:
[----:B------:R-:W-:Y:S01]  /*1460*/  BAR.SYNC.DEFER_BLOCKING 0x0 ;  /* 0x0000000000007b1d */ /* 0x000fe20000010000 */
[----:B------:R-:W-:Y:S01]  /*1470*/  UISETP.NE.AND UP1, UPT, UR8, 0x2, UPT ;  /* 0x000000020800788c */ /* 0x000fe2000bf25270 */
[----:B------:R-:W-:Y:S02]  /*1480*/  ISETP.NE.OR P5, PT, R0, 0x2, !P5 ;  /* 0x000000020000780c */ /* 0x000fe40006fa5670 */
[----:B------:R-:W-:-:S06]  /*1490*/  LOP3.LUT R2, R186, 0x1f, RZ, 0xc0, !PT ;  /* 0x0000001fba027812 */ /* 0x000fcc00078ec0ff */
[----:B------:R-:W-:Y:S05]  /*14a0*/  BRA.U UP1, `(.L_x_17) ;  /* 0x0000002101c47547 */ /* 0x000fea000b800000 */
[----:B------:R-:W1:Y:S01]  /*14b0*/  LDCU UR6, c[0x0][0x388] ;  /* 0x00007100ff0677ac */ /* 0x000e620008000800 */
[----:B------:R-:W2:Y:S01]  /*14c0*/  LDC R11, c[0x0][0x370] ;  /* 0x0000dc00ff0b7b82 */ /* 0x000ea20000000800 */
[----:B------:R-:W-:Y:S01]  /*14d0*/  PLOP3.LUT P0, PT, PT, PT, UP2, 0x80, 0x8 ;  /* 0x000000000008781c */ /* 0x000fe20003f0f028 */
[----:B------:R-:W-:Y:S01]  /*14e0*/  IMAD.MOV.U32 R12, RZ, RZ, RZ ;  /* 0x000000ffff0c7224 */ /* 0x000fe200078e00ff */
[----:B------:R-:W4:Y:S01]  /*14f0*/  LDCU UR4, c[0x0][0x38c] ;  /* 0x00007180ff0477ac */ /* 0x000f220008000800 */
[----:B------:R-:W-:Y:S02]  /*1500*/  ISETP.EQ.OR P4, PT, R2, RZ, P5 ;  /* 0x000000ff0200720c */ /* 0x000fe40002f82670 */
[----:B------:R-:W-:Y:S01]  /*1510*/  PLOP3.LUT P0, PT, P0, PT, PT, 0x8, 0x80 ;  /* 0x000000000080781c */ /* 0x000fe2000070e170 */
[----:B------:R-:W3:Y:S01]  /*1520*/  LDCU UR35, c[0x0][0x390] ;  /* 0x00007200ff2377ac */ /* 0x000ee20008000800 */
[----:B------:R-:W2:Y:S01]  /*1530*/  LDC R0, c[0x0][0x374] ;  /* 0x0000dd00ff007b82 */ /* 0x000ea20000000800 */
[----:B------:R-:W2:Y:S01]  /*1540*/  LDCU.64 UR36, c[0x0][0x348] ;  /* 0x00006900ff2477ac */ /* 0x000ea20008000a00 */
[----:B------:R-:W-:Y:S01]  /*1550*/  UMOV UR33, 0x1 ;  /* 0x0000000100217882 */ /* 0x000fe20000000000 */
[----:B------:R-:W-:Y:S01]  /*1560*/  UMOV UR32, URZ ;  /* 0x000000ff00207c82 */ /* 0x000fe20008000000 */
[----:B-1----:R-:W-:Y:S01]  /*1570*/  UIADD3 UR6, UPT, UPT, UR6, 0x1f, URZ ;  /* 0x0000001f06067890 */ /* 0x002fe2000fffe0ff */
[----:B------:R-:W-:Y:S01]  /*1580*/  UMOV UR20, URZ ;  /* 0x000000ff00147c82 */ /* 0x000fe20008000000 */
[----:B------:R-:W-:-:S02]  /*1590*/  UMOV UR31, URZ ;  /* 0x000000ff001f7c82 */ /* 0x000fc40008000000 */
[----:B------:R-:W-:-:S04]  /*15a0*/  USHF.R.S32.HI UR5, URZ, 0x1f, UR6 ;  /* 0x0000001fff057899 */ /* 0x000fc80008011406 */
[----:B------:R-:W-:-:S04]  /*15b0*/  ULEA.HI UR5, UR5, UR6, URZ, 0x5 ;  /* 0x0000000605057291 */ /* 0x000fc8000f8f28ff */
[----:B------:R-:W-:-:S04]  /*15c0*/  USHF.R.S32.HI UR5, URZ, 0x5, UR5 ;  /* 0x00000005ff057899 */ /* 0x000fc80008011405 */
[----:B----4-:R-:W-:-:S04]  /*15d0*/  UIMAD UR4, UR5, UR4, URZ ;  /* 0x00000004050472a4 */ /* 0x010fc8000f8e02ff */
[----:B---3--:R-:W-:-:S04]  /*15e0*/  UIMAD UR35, UR4, UR35, URZ ;  /* 0x00000023042372a4 */ /* 0x008fc8000f8e02ff */
[----:B------:R-:W-:Y:S02]  /*15f0*/  UISETP.NE.AND UP1, UPT, UR35, URZ, UPT ;  /* 0x000000ff2300728c */ /* 0x000fe4000bf25270 */
[----:B------:R-:W-:-:S04]  /*1600*/  UISETP.LT.U32.AND UP0, UPT, UR35, 0x18, UPT ;  /* 0x000000182300788c */ /* 0x000fc8000bf01070 */
[----:B------:R-:W-:-:S04]  /*1610*/  USEL UR34, UR35, 0x18, UP0 ;  /* 0x0000001823227887 */ /* 0x000fc80008000000 */
[----:B------:R-:W-:Y:S02]  /*1620*/  UIADD3 UR23, UPT, UPT, UR34, -0x1, URZ ;  /* 0xffffffff22177890 */ /* 0x000fe4000fffe0ff */
[----:B------:R-:W-:Y:S02]  /*1630*/  @!UP1 UIADD3 UR23, UPT, UPT, UR34, URZ, URZ ;  /* 0x000000ff22179290 */ /* 0x000fe4000fffe0ff */
[----:B------:R-:W-:Y:S02]  /*1640*/  UIADD3 UR34, UPT, UPT, UR35, -UR34, URZ ;  /* 0x8000002223227290 */ /* 0x000fe4000fffe0ff */
[----:B--2---:R-:W-:-:S12]  /*1650*/  UIADD3 UR23, UPT, UPT, UR23, 0x1, URZ ;  /* 0x0000000117177890 */ /* 0x004fd8000fffe0ff */
.L_x_33:
[----:B------:R-:W1:Y:S01]  /*1660*/  S2UR UR22, SR_CgaCtaId ;  /* 0x00000000001679c3 */ /* 0x000e620000008800 */
[----:B------:R-:W-:Y:S01]  /*1670*/  UMOV UR4, 0x400 ;  /* 0x0000040000047882 */ /* 0x000fe20000000000 */
[----:B------:R-:W-:Y:S01]  /*1680*/  IMAD.U32 R2, RZ, RZ, UR33 ;  /* 0x00000021ff027e24 */ /* 0x000fe2000f8e00ff */
[----:B------:R-:W-:Y:S01]  /*1690*/  UISETP.NE.AND UP0, UPT, UR35, URZ, UPT ;  /* 0x000000ff2300728c */ /* 0x000fe2000bf05270 */
[----:B------:R-:W-:Y:S01]  /*16a0*/  R2UR UR26, R16 ;  /* 0x00000000101a72ca */ /* 0x000fe200000e0000 */
[----:B------:R-:W-:Y:S01]  /*16b0*/  IMAD.SHL.U32 R19, R19, 0x80, RZ ;  /* 0x0000008013137824 */ /* 0x000fe200078e00ff */
[----:B------:R-:W-:Y:S01]  /*16c0*/  UMOV UR30, URZ ;  /* 0x000000ff001e7c82 */ /* 0x000fe20008000000 */
[----:B------:R-:W-:Y:S01]  /*16d0*/  SHF.L.U32 R2, R2, 0x1f, RZ ;  /* 0x0000001f02027819 */ /* 0x000fe200000006ff */
[----:B------:R-:W-:Y:S01]  /*16e0*/  UMOV UR29, URZ ;  /* 0x000000ff001d7c82 */ /* 0x000fe20008000000 */
[----:B------:R-:W-:-:S08]  /*16f0*/  UMOV UR28, URZ ;  /* 0x000000ff001c7c82 */ /* 0x000fd00008000000 */
[----:B------:R-:W-:Y:S02]  /*1700*/  USHF.L.U32 UR26, UR26, 0x7, URZ ;  /* 0x000000071a1a7899 */ /* 0x000fe400080006ff */
[----:B-1----:R-:W-:-:S04]  /*1710*/  ULEA UR22, UR22, UR4, 0x18 ;  /* 0x0000000416167291 */ /* 0x002fc8000f8ec0ff */
[----:B------:R-:W-:-:S09]  /*1720*/  ULEA UR4, UR32, UR22, 0x3 ;  /* 0x0000001620047291 */ /* 0x000fd2000f8e18ff */
[----:B--2---:R1:W2:Y:S01]  /*1730*/  SYNCS.PHASECHK.TRANS64.TRYWAIT P2, [UR4+0xc0], R2 ;  /* 0x0000c002ff0075a7 */ /* 0x0042a20008041104 */
[----:B---3--:R-:W-:Y:S05]  /*1740*/  BRA.U !UP0, `(.L_x_18) ;  /* 0x0000000508687547 */ /* 0x008fea000b800000 */
[----:B------:R-:W3:Y:S01]  /*1750*/  LDC.64 R8, c[0x0][0x480] ;  /* 0x00012000ff087b82 */ /* 0x000ee20000000a00 */
[----:B------:R-:W4:Y:S01]  /*1760*/  LDCU UR16, c[0x0][0x390] ;  /* 0x00007200ff1077ac */ /* 0x000f220008000800 */
[----:B------:R-:W2:Y:S06]  /*1770*/  LDCU UR17, c[0x0][0x38c] ;  /* 0x00007180ff1177ac */ /* 0x000eac0008000800 */
[----:B------:R-:W4:Y:S01]  /*1780*/  LDC.64 R6, c[0x0][0x488] ;  /* 0x00012200ff067b82 */ /* 0x000f220000000a00 */
[----:B------:R-:W2:Y:S01]  /*1790*/  LDCU.64 UR14, c[0x0][0x4b8] ;  /* 0x00009700ff0e77ac */ /* 0x000ea20008000a00 */
[----:B------:R-:W-:Y:S01]  /*17a0*/  UIADD3 UR31, UPT, UPT, UR23, UR20, URZ ;  /* 0x00000014171f7290 */ /* 0x000fe2000fffe0ff */
[----:B------:R-:W-:-:S05]  /*17b0*/  UMOV UR30, URZ ;  /* 0x000000ff001e7c82 */ /* 0x000fca0008000000 */
[----:B-1----:R-:W1:Y:S01]  /*17c0*/  LDC.64 R2, c[0x0][0x490] ;  /* 0x00012400ff027b82 */ /* 0x002e620000000a00 */
[----:B------:R-:W-:Y:S01]  /*17d0*/  UMOV UR18, UR32 ;  /* 0x0000002000127c82 */ /* 0x000fe20008000000 */
[----:B------:R-:W-:Y:S01]  /*17e0*/  UMOV UR28, URZ ;  /* 0x000000ff001c7c82 */ /* 0x000fe20008000000 */
[----:B------:R-:W-:Y:S01]  /*17f0*/  UMOV UR29, URZ ;  /* 0x000000ff001d7c82 */ /* 0x000fe20008000000 */
[----:B---3--:R-:W-:Y:S01]  /*1800*/  IMAD.HI.U32 R9, R19, R9, RZ ;  /* 0x0000000913097227 */ /* 0x008fe200078e00ff */
[----:B------:R-:W-:-:S03]  /*1810*/  ISETP.NE.AND P1, PT, R8, 0x1, PT ;  /* 0x000000010800780c */ /* 0x000fc60003f25270 */
[----:B------:R-:W3:Y:S01]  /*1820*/  LDC.64 R4, c[0x0][0x4b0] ;  /* 0x00012c00ff047b82 */ /* 0x000ee20000000a00 */
[----:B----4-:R-:W-:-:S04]  /*1830*/  SHF.R.U32.HI R6, RZ, R6, R9 ;  /* 0x00000006ff067219 */ /* 0x010fc80000011609 */
[----:B------:R-:W-:Y:S02]  /*1840*/  SEL R6, R19, R6, !P1 ;  /* 0x0000000613067207 */ /* 0x000fe40004800000 */
[----:B------:R-:W-:Y:S02]  /*1850*/  ISETP.NE.AND P1, PT, R7, 0x1, PT ;  /* 0x000000010700780c */ /* 0x000fe40003f25270 */
[C---:B------:R-:W-:Y:S01]  /*1860*/  R2UR UR4, R6.reuse ;  /* 0x00000000060472ca */ /* 0x040fe200000e0000 */
[----:B-1----:R-:W-:-:S04]  /*1870*/  IMAD.HI.U32 R2, R6, R2, RZ ;  /* 0x0000000206027227 */ /* 0x002fc800078e00ff */
[----:B------:R-:W-:Y:S01]  /*1880*/  IMAD.MOV R14, RZ, RZ, -R6 ;  /* 0x000000ffff0e7224 */ /* 0x000fe200078e0a06 */
[----:B------:R-:W-:-:S03]  /*1890*/  SHF.R.U32.HI R2, RZ, R3, R2 ;  /* 0x00000003ff027219 */ /* 0x000fc60000011602 */
[----:B------:R-:W-:Y:S01]  /*18a0*/  IMAD R14, R8, R14, R19 ;  /* 0x0000000e080e7224 */ /* 0x000fe200078e0213 */
[----:B------:R-:W-:Y:S01]  /*18b0*/  R2UR UR13, R2 ;  /* 0x00000000020d72ca */ /* 0x000fe200000e0000 */
[----:B------:R-:W-:Y:S01]  /*18c0*/  VOTEU.ANY UP0, P1 ;  /* 0x0000000000ff7886 */ /* 0x000fe20000800100 */
[----:B------:R-:W1:Y:S01]  /*18d0*/  LDC.64 R2, c[0x0][0x4d0] ;  /* 0x00013400ff027b82 */ /* 0x000e620000000a00 */
[----:B---3--:R-:W-:Y:S02]  /*18e0*/  R2UR UR8, R4 ;  /* 0x00000000040872ca */ /* 0x008fe400000e0000 */
[----:B------:R-:W-:Y:S02]  /*18f0*/  R2UR UR9, R14 ;  /* 0x000000000e0972ca */ /* 0x000fe400000e0000 */
[----:B------:R-:W-:-:S06]  /*1900*/  R2UR UR6, R5 ;  /* 0x00000000050672ca */ /* 0x000fcc00000e0000 */
[----:B------:R-:W-:Y:S01]  /*1910*/  USEL UR13, UR4, UR13, !UP0 ;  /* 0x0000000d040d7287 */ /* 0x000fe2000c000000 */
[----:B------:R-:W3:Y:S05]  /*1920*/  LDCU.64 UR4, c[0x0][0x4d8] ;  /* 0x00009b00ff0477ac */ /* 0x000eea0008000a00 */
[----:B------:R-:W-:-:S04]  /*1930*/  IMAD R9, RZ, RZ, -UR13 ;  /* 0x8000000dff097e24 */ /* 0x000fc8000f8e02ff */
[----:B------:R-:W-:Y:S01]  /*1940*/  IMAD R9, R7, R9, R6 ;  /* 0x0000000907097224 */ /* 0x000fe200078e0206 */
[----:B-1----:R-:W-:-:S04]  /*1950*/  R2UR UR11, R2 ;  /* 0x00000000020b72ca */ /* 0x002fc800000e0000 */
[----:B------:R-:W-:Y:S02]  /*1960*/  R2UR UR7, R9 ;  /* 0x00000000090772ca */ /* 0x000fe400000e0000 */
[----:B------:R-:W-:-:S07]  /*1970*/  R2UR UR12, R3 ;  /* 0x00000000030c72ca */ /* 0x000fce00000e0000 */
[----:B------:R-:W-:-:S06]  /*1980*/  UIMAD UR11, UR9, UR8, UR11 ;  /* 0x00000008090b72a4 */ /* 0x000fcc000f8e020b */
[----:B--23--:R-:W-:-:S12]  /*1990*/  UIMAD UR12, UR7, UR6, UR12 ;  /* 0x00000006070c72a4 */ /* 0x00cfd8000f8e020c */
.L_x_23:
[----:B------:R-:W-:Y:S01]  /*19a0*/  @!P5 MOV R3, 0x2000 ;  /* 0x000020000003d802 */ /* 0x000fe20000000f00 */
[----:B------:R-:W-:Y:S01]  /*19b0*/  ULEA UR9, UR18, UR22, 0x3 ;  /* 0x0000001612097291 */ /* 0x000fe2000f8e18ff */
[----:B----4-:R-:W-:Y:S11]  /*19c0*/  @P2 BRA `(.L_x_19) ;  /* 0x0000000000102947 */ /* 0x010ff60003800000 */
[----:B------:R-:W-:Y:S04]  /*19d0*/  MOV R2, UR33 ;  /* 0x0000002100027c02 */ /* 0x000fe80008000f00 */
[----:B------:R-:W-:Y:S04]  /*19e0*/  SHF.L.U32 R5, R2, 0x1f, RZ ;  /* 0x0000001f02057819 */ /* 0x000fe800000006ff */
[----:B------:R-:W1:Y:S02]  /*19f0*/  SYNCS.PHASECHK.TRANS64.TRYWAIT P1, [UR9+0xc0], R5 ;  /* 0x0000c005ff0075a7 */ /* 0x000e640008021109 */
[----:B-1----:R-:W-:Y:S05]  /*1a00*/  @!P1 BRA `(.L_x_20) ;  /* 0x0000007800049947 */ /* 0x002fea0003800000 */
.L_x_19:
[----:B------:R2:W-:Y:S01]  /*1a10*/  @!P5 SYNCS.ARRIVE.TRANS64 RZ, [UR9], R3 ;  /* 0x00000003ffffd9a7 */ /* 0x0005e20008000009 */
[----:B------:R-:W-:Y:S04]  /*1a20*/  BSSY.RECONVERGENT B0, `(.L_x_21) ;  /* 0x0000003000007945 */ /* 0x000fe80003800200 */
[----:B------:R-:W-:Y:S05]  /*1a30*/  @P4 BRA `(.L_x_22) ;  /* 0x0000000000044947 */ /* 0x000fea0003800000 */
[----:B------:R-:W-:Y:S05]  /*1a40*/  BPT.TRAP 0x1 ;  /* 0x000000040000795c */ /* 0x000fea0000300000 */
.L_x_22:
[----:B------:R-:W-:Y:S05]  /*1a50*/  BSYNC.RECONVERGENT B0 ;  /* 0x0000000000007941 */ /* 0x000fea0003800200 */
.L_x_21:
[----:B------:R-:W-:Y:S02]  /*1a60*/  UIADD3 UR32, UPT, UPT, UR18, 0x1, URZ ;  /* 0x0000000112207890 */ /* 0x000fe4000fffe0ff */
[----:B------:R-:W-:Y:S02]  /*1a70*/  UIMAD UR7, UR28, UR14, UR4 ;  /* 0x0000000e1c0772a4 */ /* 0x000fe4000f8e0204 */
[----:B------:R-:W-:Y:S02]  /*1a80*/  UISETP.NE.AND UP0, UPT, UR32, 0x18, UPT ;  /* 0x000000182000788c */ /* 0x000fe4000bf05270 */
[----:B------:R-:W-:Y:S02]  /*1a90*/  UIMAD UR6, UR29, UR15, UR5 ;  /* 0x0000000f1d0672a4 */ /* 0x000fe4000f8e0205 */
[----:B------:R-:W-:Y:S02]  /*1aa0*/  USEL UR8, URZ, 0x1, UP0 ;  /* 0x00000001ff087887 */ /* 0x000fe40008000000 */
[----:B------:R-:W-:Y:S02]  /*1ab0*/  USEL UR32, UR32, URZ, UP0 ;  /* 0x000000ff20207287 */ /* 0x000fe40008000000 */
[----:B------:R-:W-:Y:S02]  /*1ac0*/  ULOP3.LUT UR33, UR33, UR8, URZ, 0x3c, !UPT ;  /* 0x0000000821217292 */ /* 0x000fe4000f8e3cff */
[----:B------:R-:W-:Y:S02]  /*1ad0*/  ULEA UR8, UR32, UR22, 0x3 ;  /* 0x0000001620087291 */ /* 0x000fe4000f8e18ff */
[----:B------:R-:W-:Y:S02]  /*1ae0*/  ULEA UR21, UR18, UR22, 0xc ;  /* 0x0000001612157291 */ /* 0x000fe4000f8e60ff */
[----:B------:R-:W-:Y:S01]  /*1af0*/  UIADD3 UR44, UP1, UPT, UR36, 0x80, URZ ;  /* 0x00000080242c7890 */ /* 0x000fe2000ff3e0ff */
[----:B-1----:R-:W-:Y:S01]  /*1b00*/  MOV R2, UR33 ;  /* 0x0000002100027c02 */ /* 0x002fe20008000f00 */
[----:B------:R-:W-:Y:S02]  /*1b10*/  UPRMT UR42, UR7, 0x40, UR6 ;  /* 0x00000040072a7896 */ /* 0x000fe40008000006 */
[----:B------:R-:W-:Y:S01]  /*1b20*/  UIADD3 UR24, UPT, UPT, UR21, 0x20600, URZ ;  /* 0x0002060015187890 */ /* 0x000fe2000fffe0ff */
[----:B--2---:R-:W-:Y:S01]  /*1b30*/  SHF.L.U32 R3, R2, 0x1f, RZ ;  /* 0x0000001f02037819 */ /* 0x004fe200000006ff */
[----:B------:R-:W-:Y:S02]  /*1b40*/  USHF.L.U32 UR10, UR30, 0x5, URZ ;  /* 0x000000051e0a7899 */ /* 0x000fe400080006ff */
[----:B------:R-:W-:Y:S01]  /*1b50*/  UIADD3.X UR45, UPT, UPT, URZ, UR37, URZ, UP1, !UPT ;  /* 0x00000025ff2d7290 */ /* 0x000fe20008ffe4ff */
[----:B------:R3:W4:Y:S01]  /*1b60*/  SYNCS.PHASECHK.TRANS64.TRYWAIT P2, [UR8+0xc0], R3 ;  /* 0x0000c003ff0075a7 */ /* 0x0007220008041108 */
[----:B------:R-:W-:Y:S02]  /*1b70*/  UIADD3 UR8, UPT, UPT, UR21, 0x8600, URZ ;  /* 0x0000860015087890 */ /* 0x000fe4000fffe0ff */
[----:B------:R-:W-:Y:S02]  /*1b80*/  UPRMT UR21, UR42, 0x5410, URZ ;  /* 0x000054102a157896 */ /* 0x000fe400080000ff */
[----:B------:R-:W-:Y:S02]  /*1b90*/  UIADD3 UR40, UP0, UPT, UR36, 0x180, URZ ;  /* 0x0000018024287890 */ /* 0x000fe4000ff1e0ff */
[----:B------:R-:W-:Y:S02]  /*1ba0*/  UIADD3 UR19, UPT, UPT, UR28, 0x1, URZ ;  /* 0x000000011c137890 */ /* 0x000fe4000fffe0ff */
[----:B------:R-:W-:Y:S02]  /*1bb0*/  UIADD3.X UR41, UPT, UPT, URZ, UR37, URZ, UP0, !UPT ;  /* 0x00000025ff297290 */ /* 0x000fe400087fe4ff */
[----:B------:R-:W-:Y:S01]  /*1bc0*/  UISETP.NE.AND UP2, UPT, UR19, UR17, UPT ;  /* 0x000000111300728c */ /* 0x000fe2000bf45270 */
[----:B------:R-:W-:Y:S01]  /*1bd0*/  UTMALDG.4D.IM2COL [UR8], [UR44], UR21 ;  /* 0x000000082c0073b4 */ /* 0x000fe20008058015 */
[----:B------:R-:W-:Y:S02]  /*1be0*/  UIADD3 UR18, UPT, UPT, UR29, 0x1, URZ ;  /* 0x000000011d127890 */ /* 0x000fe4000fffe0ff */
[----:B------:R-:W-:Y:S02]  /*1bf0*/  UIADD3 UR20, UPT, UPT, UR20, 0x1, URZ ;  /* 0x0000000114147890 */ /* 0x000fe4000fffe0ff */
[----:B------:R-:W-:Y:S01]  /*1c00*/  UIADD3 UR42, UPT, UPT, UR30, 0x1, URZ ;  /* 0x000000011e2a7890 */ /* 0x000fe2000fffe0ff */
[----:B------:R-:W-:Y:S01]  /*1c10*/  UMOV UR38, 0x0 ;  /* 0x0000000000267882 */ /* 0x000fe20000000000 */
[----:B------:R-:W-:Y:S01]  /*1c20*/  UMOV UR39, 0x10000000 ;  /* 0x1000000000277882 */ /* 0x000fe20000000000 */
[----:B------:R-:W-:Y:S02]  /*1c30*/  UMOV UR25, UR9 ;  /* 0x0000000900197c82 */ /* 0x000fe40008000000 */
[----:B------:R-:W-:Y:S01]  /*1c40*/  @UP2 UIADD3 UR18, UPT, UPT, UR29, URZ, URZ ;  /* 0x000000ff1d122290 */ /* 0x000fe2000fffe0ff */
[----:B------:R-:W-:Y:S03]  /*1c50*/  UMOV UR27, UR10 ;  /* 0x0000000a001b7c82 */ /* 0x000fe60008000000 */
[----:B------:R-:W-:Y:S01]  /*1c60*/  UISETP.NE.AND UP0, UPT, UR18, UR16, UPT ;  /* 0x000000101200728c */ /* 0x000fe2000bf05270 */
[----:B------:R1:W-:Y:S10]  /*1c70*/  UTMALDG.4D [UR24], [UR40], desc[UR38] ;  /* 0x00002618280075b4 */ /* 0x0003f40008019000 */
[----:B------:R-:W-:Y:S07]  /*1c80*/  @UP0 UIADD3 UR42, UPT, UPT, UR30, URZ, URZ ;  /* 0x000000ff1e2a0290 */ /* 0x000fee000fffe0ff */
[----:B------:R-:W-:Y:S01]  /*1c90*/  UMOV UR30, UR42 ;  /* 0x0000002a001e7c82 */ /* 0x000fe20008000000 */
[----:B-1----:R-:W-:Y:S02]  /*1ca0*/  USEL UR29, UR18, URZ, UP0 ;  /* 0x000000ff121d7287 */ /* 0x002fe40008000000 */
[----:B------:R-:W-:Y:S02]  /*1cb0*/  UISETP.NE.AND UP0, UPT, UR20, UR31, UPT ;  /* 0x0000001f1400728c */ /* 0x000fe4000bf05270 */
[----:B------:R-:W-:Y:S01]  /*1cc0*/  USEL UR28, UR19, URZ, UP2 ;  /* 0x000000ff131c7287 */ /* 0x000fe20009000000 */
[----:B------:R-:W-:Y:S06]  /*1cd0*/  UMOV UR18, UR32 ;  /* 0x0000002000127c82 */ /* 0x000fec0008000000 */
[----:B---3--:R-:W-:Y:S05]  /*1ce0*/  BRA.U UP0, `(.L_x_23) ;  /* 0xfffffffd002c7547 */ /* 0x008fea000b83ffff */
.L_x_18:
[----:B------:R-:W-:Y:S01]  /*1cf0*/  ULEA UR4, UR32, UR22, 0x3 ;  /* 0x0000001620047291 */ /* 0x000fe2000f8e18ff */
[----:B-1----:R-:W-:Y:S01]  /*1d00*/  MOV R2, UR33 ;  /* 0x0000002100027c02 */ /* 0x002fe20008000f00 */
[----:B------:R-:W-:Y:S01]  /*1d10*/  @!P0 SYNCS.ARRIVE.TRANS64.A1T0 RZ, [UR22+0x1a8], RZ ;  /* 0x0001a8ffffff89a7 */ /* 0x000fe20008100016 */
[----:B------:R-:W-:Y:S02]  /*1d20*/  UISETP.GE.AND UP0, UPT, UR34, 0x1, UPT ;  /* 0x000000012200788c */ /* 0x000fe4000bf06270 */
[----:B------:R-:W-:-:S04]  /*1d30*/  SHF.L.U32 R2, R2, 0x1f, RZ ;  /* 0x0000001f02027819 */ /* 0x000fc800000006ff */
[----:B------:R1:W3:Y:S03]  /*1d40*/  SYNCS.PHASECHK.TRANS64.TRYWAIT P1, [UR4+0xc0], R2 ;  /* 0x0000c002ff0075a7 */ /* 0x0002e60008021104 */
[----:B------:R-:W-:Y:S05]  /*1d50*/  BRA.U !UP0, `(.L_x_24) ;  /* 0x0000000508707547 */ /* 0x000fea000b800000 */
[----:B------:R-:W4:Y:S01]  /*1d60*/  LDC.64 R8, c[0x0][0x480] ;  /* 0x00012000ff087b82 */ /* 0x000f220000000a00 */
[----:B------:R-:W2:Y:S01]  /*1d70*/  LDCU UR25, c[0x0][0x390] ;  /* 0x00007200ff1977ac */ /* 0x000ea20008000800 */
[----:B------:R-:W2:Y:S06]  /*1d80*/  LDCU UR27, c[0x0][0x38c] ;  /* 0x00007180ff1b77ac */ /* 0x000eac0008000800 */
[----:B------:R-:W4:Y:S01]  /*1d90*/  LDC.64 R6, c[0x0][0x488] ;  /* 0x00012200ff067b82 */ /* 0x000f220000000a00 */
[----:B------:R-:W2:Y:S01]  /*1da0*/  LDCU.64 UR14, c[0x0][0x4b8] ;  /* 0x00009700ff0e77ac */ /* 0x000ea20008000a00 */
[----:B------:R-:W-:Y:S01]  /*1db0*/  UIADD3 UR31, UPT, UPT, UR34, UR31, URZ ;  /* 0x0000001f221f7290 */ /* 0x000fe2000fffe0ff */
[----:B------:R-:W-:-:S05]  /*1dc0*/  UMOV UR40, UR34 ;  /* 0x0000002200287c82 */ /* 0x000fca0008000000 */
[----:B-1----:R-:W1:Y:S01]  /*1dd0*/  LDC.64 R2, c[0x0][0x490] ;  /* 0x00012400ff027b82 */ /* 0x002e620000000a00 */
[----:B------:R-:W-:Y:S01]  /*1de0*/  UMOV UR38, UR32 ;  /* 0x0000002000267c82 */ /* 0x000fe20008000000 */
[----:B----4-:R-:W-:Y:S01]  /*1df0*/  IMAD.HI.U32 R9, R19, R9, RZ ;  /* 0x0000000913097227 */ /* 0x010fe200078e00ff */
[----:B------:R-:W-:-:S05]  /*1e00*/  ISETP.NE.AND P0, PT, R8, 0x1, PT ;  /* 0x000000010800780c */ /* 0x000fca0003f05270 */
[----:B------:R-:W4:Y:S01]  /*1e10*/  LDC.64 R4, c[0x0][0x4b0] ;  /* 0x00012c00ff047b82 */ /* 0x000f220000000a00 */
[----:B------:R-:W-:-:S04]  /*1e20*/  SHF.R.U32.HI R6, RZ, R6, R9 ;  /* 0x00000006ff067219 */ /* 0x000fc80000011609 */
        /* <DEDUP_REMOVED lines=10> */
[----:B----4-:R-:W-:Y:S02]  /*1ed0*/  R2UR UR8, R4 ;  /* 0x00000000040872ca */ /* 0x010fe400000e0000 */
[----:B------:R-:W-:Y:S02]  /*1ee0*/  R2UR UR9, R9 ;  /* 0x00000000090972ca */ /* 0x000fe400000e0000 */
[----:B------:R-:W-:-:S06]  /*1ef0*/  R2UR UR6, R5 ;  /* 0x00000000050672ca */ /* 0x000fcc00000e0000 */
[----:B------:R-:W-:Y:S01]  /*1f00*/  USEL UR21, UR4, UR21, !UP0 ;  /* 0x0000001504157287 */ /* 0x000fe2000c000000 */
[----:B------:R-:W4:Y:S05]  /*1f10*/  LDCU.64 UR4, c[0x0][0x4d8] ;  /* 0x00009b00ff0477ac */ /* 0x000f2a0008000a00 */
[----:B------:R-:W-:-:S04]  /*1f20*/  IMAD R14, RZ, RZ, -UR21 ;  /* 0x80000015ff0e7e24 */ /* 0x000fc8000f8e02ff */
[----:B------:R-:W-:Y:S01]  /*1f30*/  IMAD R14, R7, R14, R6 ;  /* 0x0000000e070e7224 */ /* 0x000fe200078e0206 */
[----:B-1----:R-:W-:-:S04]  /*1f40*/  R2UR UR19, R2 ;  /* 0x00000000021372ca */ /* 0x002fc800000e0000 */
[----:B------:R-:W-:Y:S02]  /*1f50*/  R2UR UR7, R14 ;  /* 0x000000000e0772ca */ /* 0x000fe400000e0000 */
[----:B------:R-:W-:-:S07]  /*1f60*/  R2UR UR20, R3 ;  /* 0x00000000031472ca */ /* 0x000fce00000e0000 */
[----:B------:R-:W-:-:S06]  /*1f70*/  UIMAD UR19, UR9, UR8, UR19 ;  /* 0x00000008091372a4 */ /* 0x000fcc000f8e0213 */
[----:B--2-4-:R-:W-:-:S12]  /*1f80*/  UIMAD UR20, UR7, UR6, UR20 ;  /* 0x00000006071472a4 */ /* 0x014fd8000f8e0214 */
.L_x_29:
[----:B------:R-:W-:Y:S01]  /*1f90*/  @!P5 MOV R3, 0x2000 ;  /* 0x000020000003d802 */ /* 0x000fe20000000f00 */
[----:B------:R-:W-:Y:S01]  /*1fa0*/  ULEA UR17, UR38, UR22, 0x3 ;  /* 0x0000001626117291 */ /* 0x000fe2000f8e18ff */
[----:B--23--:R-:W-:Y:S11]  /*1fb0*/  @P1 BRA `(.L_x_25) ;  /* 0x0000000000101947 */ /* 0x00cff60003800000 */
[----:B------:R-:W-:Y:S04]  /*1fc0*/  MOV R2, UR33 ;  /* 0x0000002100027c02 */ /* 0x000fe80008000f00 */
[----:B------:R-:W-:Y:S04]  /*1fd0*/  SHF.L.U32 R5, R2, 0x1f, RZ ;  /* 0x0000001f02057819 */ /* 0x000fe800000006ff */
[----:B------:R-:W1:Y:S02]  /*1fe0*/  SYNCS.PHASECHK.TRANS64.TRYWAIT P0, [UR17+0xc0], R5 ;  /* 0x0000c005ff0075a7 */ /* 0x000e640008001111 */
[----:B-1----:R-:W-:Y:S05]  /*1ff0*/  @!P0 BRA `(.L_x_26) ;  /* 0x0000007000a08947 */ /* 0x002fea0003800000 */
.L_x_25:
[----:B------:R2:W-:Y:S01]  /*2000*/  @!P5 SYNCS.ARRIVE.TRANS64 RZ, [UR17], R3 ;  /* 0x00000003ffffd9a7 */ /* 0x0005e20008000011 */
[----:B------:R-:W-:Y:S04]  /*2010*/  BSSY.RECONVERGENT B0, `(.L_x_27) ;  /* 0x0000003000007945 */ /* 0x000fe80003800200 */
[----:B------:R-:W-:Y:S05]  /*2020*/  @P4 BRA `(.L_x_28) ;  /* 0x0000000000044947 */ /* 0x000fea0003800000 */
[----:B------:R-:W-:Y:S05]  /*2030*/  BPT.TRAP 0x1 ;  /* 0x000000040000795c */ /* 0x000fea0000300000 */
.L_x_28:
[----:B------:R-:W-:Y:S05]  /*2040*/  BSYNC.RECONVERGENT B0 ;  /* 0x0000000000007941 */ /* 0x000fea0003800200 */
.L_x_27:
        /* <DEDUP_REMOVED lines=8> */
[----:B------:R-:W-:Y:S02]  /*20d0*/  UIADD3 UR39, UPT, UPT, UR28, 0x1, URZ ;  /* 0x000000011c277890 */ /* 0x000fe4000fffe0ff */
[----:B------:R-:W-:Y:S01]  /*20e0*/  UIADD3 UR46, UP1, UPT, UR36, 0x80, URZ ;  /* 0x00000080242e7890 */ /* 0x000fe2000ff3e0ff */
[----:B-1----:R-:W-:Y:S01]  /*20f0*/  MOV R2, UR33 ;  /* 0x0000002100027c02 */ /* 0x002fe20008000f00 */
[----:B------:R-:W-:Y:S02]  /*2100*/  UPRMT UR41, UR6, 0x40, UR7 ;  /* 0x0000004006297896 */ /* 0x000fe40008000007 */
[----:B------:R-:W-:Y:S01]  /*2110*/  UISETP.NE.AND UP2, UPT, UR39, UR27, UPT ;  /* 0x0000001b2700728c */ /* 0x000fe2000bf45270 */
[----:B--2---:R-:W-:Y:S01]  /*2120*/  SHF.L.U32 R3, R2, 0x1f, RZ ;  /* 0x0000001f02037819 */ /* 0x004fe200000006ff */
[----:B------:R-:W-:Y:S02]  /*2130*/  USHF.L.U32 UR18, UR30, 0x5, URZ ;  /* 0x000000051e127899 */ /* 0x000fe400080006ff */
[----:B------:R-:W-:Y:S01]  /*2140*/  UIADD3.X UR47, UPT, UPT, URZ, UR37, URZ, UP1, !UPT ;  /* 0x00000025ff2f7290 */ /* 0x000fe20008ffe4ff */
[----:B------:R1:W2:Y:S01]  /*2150*/  SYNCS.PHASECHK.TRANS64.TRYWAIT P1, [UR8+0xc0], R3 ;  /* 0x0000c003ff0075a7 */ /* 0x0002a20008021108 */
[----:B------:R-:W-:Y:S02]  /*2160*/  ULEA UR8, UR38, UR22, 0xc ;  /* 0x0000001626087291 */ /* 0x000fe4000f8e60ff */
[----:B------:R-:W-:Y:S02]  /*2170*/  UPRMT UR48, UR41, 0x5410, URZ ;  /* 0x0000541029307896 */ /* 0x000fe400080000ff */
[----:B------:R-:W-:Y:S02]  /*2180*/  UIADD3 UR16, UPT, UPT, UR8, 0x8600, URZ ;  /* 0x0000860008107890 */ /* 0x000fe4000fffe0ff */
[----:B------:R-:W-:Y:S02]  /*2190*/  UIADD3 UR44, UP0, UPT, UR36, 0x180, URZ ;  /* 0x00000180242c7890 */ /* 0x000fe4000ff1e0ff */
[----:B------:R-:W-:Y:S02]  /*21a0*/  UIADD3 UR8, UPT, UPT, UR8, 0x20600, URZ ;  /* 0x0002060008087890 */ /* 0x000fe4000fffe0ff */
[----:B------:R-:W-:Y:S02]  /*21b0*/  UIADD3.X UR45, UPT, UPT, URZ, UR37, URZ, UP0, !UPT ;  /* 0x00000025ff2d7290 */ /* 0x000fe400087fe4ff */
[----:B------:R-:W-:Y:S01]  /*21c0*/  UIADD3 UR38, UPT, UPT, UR29, 0x1, URZ ;  /* 0x000000011d267890 */ /* 0x000fe2000fffe0ff */
[----:B------:R1:W-:Y:S01]  /*21d0*/  UTMALDG.4D.IM2COL [UR16], [UR46], UR48 ;  /* 0x000000102e0073b4 */ /* 0x0003e20008058030 */
[----:B------:R-:W-:Y:S02]  /*21e0*/  @UP2 UIADD3 UR38, UPT, UPT, UR29, URZ, URZ ;  /* 0x000000ff1d262290 */ /* 0x000fe4000fffe0ff */
[----:B------:R-:W-:Y:S02]  /*21f0*/  UIADD3 UR41, UPT, UPT, UR30, 0x1, URZ ;  /* 0x000000011e297890 */ /* 0x000fe4000fffe0ff */
[----:B------:R-:W-:Y:S02]  /*2200*/  UISETP.NE.AND UP0, UPT, UR38, UR25, UPT ;  /* 0x000000192600728c */ /* 0x000fe4000bf05270 */
[----:B------:R-:W-:Y:S01]  /*2210*/  UIADD3 UR49, UPT, UPT, UR40, -0x1, URZ ;  /* 0xffffffff28317890 */ /* 0x000fe2000fffe0ff */
[----:B------:R-:W-:Y:S01]  /*2220*/  UMOV UR42, 0x0 ;  /* 0x00000000002a7882 */ /* 0x000fe20000000000 */
[----:B------:R-:W-:Y:S01]  /*2230*/  UMOV UR43, 0x10000000 ;  /* 0x10000000002b7882 */ /* 0x000fe20000000000 */
[----:B------:R-:W-:Y:S01]  /*2240*/  UMOV UR10, UR26 ;  /* 0x0000001a000a7c82 */ /* 0x000fe20008000000 */
[----:B------:R-:W-:Y:S01]  /*2250*/  UMOV UR12, UR28 ;  /* 0x0000001c000c7c82 */ /* 0x000fe20008000000 */
[----:B------:R-:W-:Y:S01]  /*2260*/  USEL UR28, UR39, URZ, UP2 ;  /* 0x000000ff271c7287 */ /* 0x000fe20009000000 */
[----:B------:R-:W-:Y:S03]  /*2270*/  UMOV UR13, UR29 ;  /* 0x0000001d000d7c82 */ /* 0x000fe60008000000 */
[----:B------:R-:W-:Y:S02]  /*2280*/  @UP0 UIADD3 UR41, UPT, UPT, UR30, URZ, URZ ;  /* 0x000000ff1e290290 */ /* 0x000fe4000fffe0ff */
[----:B------:R-:W-:Y:S01]  /*2290*/  USEL UR29, UR38, URZ, UP0 ;  /* 0x000000ff261d7287 */ /* 0x000fe20008000000 */
[----:B------:R-:W-:Y:S01]  /*22a0*/  UMOV UR9, UR17 ;  /* 0x0000001100097c82 */ /* 0x000fe20008000000 */
[----:B------:R-:W-:Y:S01]  /*22b0*/  UMOV UR11, UR18 ;  /* 0x00000012000b7c82 */ /* 0x000fe20008000000 */
[----:B------:R-:W-:Y:S01]  /*22c0*/  UISETP.GT.U32.AND UP0, UPT, UR40, 0x1, UPT ;  /* 0x000000012800788c */ /* 0x000fe2000bf04070 */
[----:B------:R1:W-:Y:S01]  /*22d0*/  UTMALDG.4D [UR8], [UR44], desc[UR42] ;  /* 0x00002a082c0075b4 */ /* 0x0003e20008019000 */
[----:B------:R-:W-:Y:S01]  /*22e0*/  UMOV UR38, UR32 ;  /* 0x0000002000267c82 */ /* 0x000fe20008000000 */
[----:B------:R-:W-:Y:S01]  /*22f0*/  UMOV UR40, UR49 ;  /* 0x0000003100287c82 */ /* 0x000fe20008000000 */
[----:B------:R-:W-:Y:S05]  /*2300*/  UMOV UR30, UR41 ;  /* 0x00000029001e7c82 */ /* 0x000fea0008000000 */
[----:B-1----:R-:W-:Y:S05]  /*2310*/  BRA.U UP0, `(.L_x_29) ;  /* 0xfffffffd001c7547 */ /* 0x002fea000b83ffff */
.L_x_24:
[----:B------:R-:W-:Y:S01]  /*2320*/  SHF.L.U32 R3, R12, 0x1f, RZ ;  /* 0x0000001f0c037819 */ /* 0x000fe200000006ff */
[----:B------:R-:W-:-:S03]  /*2330*/  NOP ;  /* 0x0000000000007918 */ /* 0x000fc60000000000 */
[----:B------:R-:W4:Y:S02]  /*2340*/  SYNCS.PHASECHK.TRANS64.TRYWAIT P0, [UR22+0x1b0], R3 ;  /* 0x0001b003ff0075a7 */ /* 0x000f240008001116 */
[----:B----4-:R-:W-:Y:S05]  /*2350*/  @!P0 BRA `(.L_x_30) ;  /* 0x0000006c00e08947 */ /* 0x010fea0003800000 */
.L_x_122:
[----:B------:R-:W4:Y:S01]  /*2360*/  LDS.128 R4, [UR22+0x1f0] ;  /* 0x0001f016ff047984 */ /* 0x000f220008000c00 */
[----:B------:R-:W-:Y:S01]  /*2370*/  UIADD3 UR4, UPT, UPT, UR22, 0x1b8, URZ ;  /* 0x000001b816047890 */ /* 0x000fe2000fffe0ff */
[----:B------:R-:W-:Y:S01]  /*2380*/  ISETP.GE.AND P0, PT, R72, 0x1, PT ;  /* 0x000000014800780c */ /* 0x000fe20003f06270 */
[----:B------:R-:W-:Y:S01]  /*2390*/  @!PT LDS RZ, [RZ] ;  /* 0x00000000fffff984 */ /* 0x000fe20000000800 */
[----:B------:R-:W-:Y:S01]  /*23a0*/  @!PT LDS RZ, [RZ] ;  /* 0x00000000fffff984 */ /* 0x000fe20000000800 */
[----:B------:R-:W-:Y:S01]  /*23b0*/  @!PT LDS RZ, [RZ] ;  /* 0x00000000fffff984 */ /* 0x000fe20000000800 */
[----:B------:R-:W-:Y:S01]  /*23c0*/  @!PT LDS RZ, [RZ] ;  /* 0x00000000fffff984 */ /* 0x000fe20000000800 */
[----:B------:R1:W-:Y:S06]  /*23d0*/  MEMBAR.ALL.CTA ;  /* 0x0000000000007992 */ /* 0x0003ec0000008000 */
[----:B-1----:R-:W1:Y:S01]  /*23e0*/  FENCE.VIEW.ASYNC.S ;  /* 0x00000000000073c6 */ /* 0x002e620000000000 */
[----:B------:R-:W-:-:S09]  /*23f0*/  UPRMT UR4, URZ, 0x654, UR4 ;  /* 0x00000654ff047896 */ /* 0x000fd20008000004 */
[----:B-1----:R-:W-:Y:S01]  /*2400*/  SYNCS.ARRIVE.TRANS64.RED.A1T0 RZ, [UR4], RZ ;  /* 0x000000ffffff79a7 */ /* 0x002fe20008100404 */
[----:B----4-:R-:W-:-:S13]  /*2410*/  LOP3.LUT P3, RZ, R6, 0x1, RZ, 0xc0, !PT ;  /* 0x0000000106ff7812 */ /* 0x010fda000786c0ff */
[----:B------:R-:W-:Y:S02]  /*2420*/  @P3 MOV R13, R4 ;  /* 0x00000004000d3202 */ /* 0x000fe40000000f00 */
[----:B------:R-:W-:Y:S01]  /*2430*/  @P3 LOP3.LUT R10, R5, 0xffff, RZ, 0xc0, !PT ;  /* 0x0000ffff050a3812 */ /* 0x000fe200078ec0ff */
[----:B------:R-:W-:Y:S06]  /*2440*/  @!P0 BRA `(.L_x_31) ;  /* 0x0000000000b88947 */ /* 0x000fec0003800000 */
[----:B------:R-:W1:Y:S01]  /*2450*/  LDC.64 R4, c[0x0][0xb18] ;  /* 0x0002c600ff047b82 */ /* 0x000e620000000a00 */
[----:B--2---:R-:W-:-:S07]  /*2460*/  ISETP.NE.AND P2, PT, R72, 0x1, PT ;  /* 0x000000014800780c */ /* 0x004fce0003f45270 */
[----:B------:R-:W2:Y:S08]  /*2470*/  LDC.64 R6, c[0x0][0xb10] ;  /* 0x0002c400ff067b82 */ /* 0x000eb00000000a00 */
[----:B------:R-:W4:Y:S08]  /*2480*/  LDC R8, c[0x0][0xb20] ;  /* 0x0002c800ff087b82 */ /* 0x000f300000000800 */
[----:B------:R-:W3:Y:S01]  /*2490*/  LDC R14, c[0x0][0xb0c] ;  /* 0x0002c300ff0e7b82 */ /* 0x000ee20000000800 */
[----:B-1----:R-:W-:Y:S01]  /*24a0*/  IMAD.HI.U32 R9, R0, R5, RZ ;  /* 0x0000000500097227 */ /* 0x002fe200078e00ff */
[----:B------:R-:W-:-:S03]  /*24b0*/  ISETP.NE.AND P0, PT, R4, 0x1, PT ;  /* 0x000000010400780c */ /* 0x000fc60003f05270 */
[----:B------:R-:W-:-:S03]  /*24c0*/  IMAD.HI.U32 R5, R10, R5, RZ ;  /* 0x000000050a057227 */ /* 0x000fc600078e00ff */
[----:B------:R-:W1:Y:S01]  /*24d0*/  LDC.64 R2, c[0x0][0xb28] ;  /* 0x0002ca00ff027b82 */ /* 0x000e620000000a00 */
[----:B--2---:R-:W-:-:S04]  /*24e0*/  IMAD.HI.U32 R16, R11, R6, RZ ;  /* 0x000000060b107227 */ /* 0x004fc800078e00ff */
[----:B------:R-:W-:Y:S01]  /*24f0*/  IMAD.HI.U32 R18, R13, R6, RZ ;  /* 0x000000060d127227 */ /* 0x000fe200078e00ff */
[----:B------:R-:W-:Y:S02]  /*2500*/  SHF.R.U32.HI R16, RZ, R7, R16 ;  /* 0x00000007ff107219 */ /* 0x000fe40000011610 */
[-C--:B----4-:R-:W-:Y:S02]  /*2510*/  SHF.R.U32.HI R9, RZ, R8.reuse, R9 ;  /* 0x00000008ff097219 */ /* 0x090fe40000011609 */
[----:B------:R-:W-:Y:S02]  /*2520*/  SHF.R.U32.HI R5, RZ, R8, R5 ;  /* 0x00000008ff057219 */ /* 0x000fe40000011605 */
[----:B------:R-:W-:Y:S02]  /*2530*/  SEL R9, R0, R9, !P0 ;  /* 0x0000000900097207 */ /* 0x000fe40004000000 */
[----:B------:R-:W-:Y:S02]  /*2540*/  SHF.R.U32.HI R18, RZ, R7, R18 ;  /* 0x00000007ff127219 */ /* 0x000fe40000011612 */
[----:B---3--:R-:W-:-:S02]  /*2550*/  ISETP.NE.AND P1, PT, R14, 0x1, PT ;  /* 0x000000010e00780c */ /* 0x008fc40003f25270 */
[----:B------:R-:W-:Y:S02]  /*2560*/  SEL R5, R10, R5, !P0 ;  /* 0x000000050a057207 */ /* 0x000fe40004000000 */
[----:B------:R-:W-:Y:S02]  /*2570*/  SEL R15, R11, R16, !P1 ;  /* 0x000000100b0f7207 */ /* 0x000fe40004800000 */
[----:B------:R-:W-:Y:S01]  /*2580*/  SEL R7, R13, R18, !P1 ;  /* 0x000000120d077207 */ /* 0x000fe20004800000 */
[----:B-1----:R-:W-:-:S04]  /*2590*/  IMAD.HI.U32 R16, R9, R2, RZ ;  /* 0x0000000209107227 */ /* 0x002fc800078e00ff */
[----:B------:R-:W-:Y:S01]  /*25a0*/  IMAD.HI.U32 R6, R15, R2, RZ ;  /* 0x000000020f067227 */ /* 0x000fe200078e00ff */
[----:B------:R-:W-:-:S04]  /*25b0*/  @P2 SHF.R.U32.HI R9, RZ, R3, R16 ;  /* 0x00000003ff092219 */ /* 0x000fc80000011610 */
[----:B------:R-:W-:Y:S01]  /*25c0*/  @P2 SHF.R.U32.HI R15, RZ, R3, R6 ;  /* 0x00000003ff0f2219 */ /* 0x000fe20000011606 */
[----:B------:R-:W-:-:S04]  /*25d0*/  IMAD R9, R72, R9, RZ ;  /* 0x0000000948097224 */ /* 0x000fc800078e02ff */
[----:B------:R-:W-:Y:S01]  /*25e0*/  IMAD R6, R72, R15, RZ ;  /* 0x0000000f48067224 */ /* 0x000fe200078e02ff */
[C---:B------:R-:W-:Y:S02]  /*25f0*/  ISETP.GE.AND P0, PT, R5.reuse, R9, PT ;  /* 0x000000090500720c */ /* 0x040fe40003f06270 */
[----:B------:R-:W-:Y:S02]  /*2600*/  IADD3 R9, PT, PT, -R5, RZ, RZ ;  /* 0x000000ff05097210 */ /* 0x000fe40007ffe1ff */
[----:B------:R-:W-:Y:S01]  /*2610*/  ISETP.GE.OR P0, PT, R7, R6, P0 ;  /* 0x000000060700720c */ /* 0x000fe20000706670 */
[----:B------:R-:W-:-:S04]  /*2620*/  IMAD.HI.U32 R6, R5, R2, RZ ;  /* 0x0000000205067227 */ /* 0x000fc800078e00ff */
[----:B------:R-:W-:Y:S01]  /*2630*/  IMAD R9, R4, R9, R10 ;  /* 0x0000000904097224 */ /* 0x000fe200078e020a */
[----:B------:R-:W-:-:S04]  /*2640*/  SHF.R.U32.HI R6, RZ, R3, R6 ;  /* 0x00000003ff067219 */ /* 0x000fc80000011606 */
[----:B------:R-:W-:-:S03]  /*2650*/  SEL R6, R5, R6, !P2 ;  /* 0x0000000605067207 */ /* 0x000fc60005000000 */
[----:B------:R-:W-:-:S04]  /*2660*/  @!P0 IMAD.HI.U32 R8, R7, R2, RZ ;  /* 0x0000000207088227 */ /* 0x000fc800078e00ff */
[----:B------:R-:W-:Y:S01]  /*2670*/  IMAD.MOV R2, RZ, RZ, -R6 ;  /* 0x000000ffff027224 */ /* 0x000fe200078e0a06 */
[----:B------:R-:W-:-:S03]  /*2680*/  @!P0 SHF.R.U32.HI R8, RZ, R3, R8 ;  /* 0x00000003ff088219 */ /* 0x000fc60000011608 */
[----:B------:R-:W-:Y:S01]  /*2690*/  IMAD R2, R72, R2, R5 ;  /* 0x0000000248027224 */ /* 0x000fe200078e0205 */
        /* <DEDUP_REMOVED lines=9> */
.L_x_31:
[----:B------:R-:W1:Y:S02]  /*2730*/  LDCU UR4, c[0x0][0xb30] ;  /* 0x00016600ff0477ac */ /* 0x000e640008000800 */
[----:B-1----:R-:W-:-:S09]  /*2740*/  UISETP.NE.AND UP0, UPT, UR4, 0x1, UPT ;  /* 0x000000010400788c */ /* 0x002fd2000bf05270 */
[----:B------:R-:W-:Y:S05]  /*2750*/  BRA.U UP0, `(.L_x_32) ;  /* 0x0000000100407547 */ /* 0x000fea000b800000 */
[----:B------:R-:W1:Y:S08]  /*2760*/  LDC.64 R4, c[0x0][0xb10] ;  /* 0x0002c400ff047b82 */ /* 0x000e700000000a00 */
[----:B------:R-:W4:Y:S08]  /*2770*/  LDC.64 R2, c[0x0][0xb18] ;  /* 0x0002c600ff027b82 */ /* 0x000f300000000a00 */
[----:B------:R-:W2:Y:S08]  /*2780*/  LDC R6, c[0x0][0xb20] ;  /* 0x0002c800ff067b82 */ /* 0x000eb00000000800 */
[----:B------:R-:W3:Y:S01]  /*2790*/  LDC R8, c[0x0][0xb0c] ;  /* 0x0002c300ff087b82 */ /* 0x000ee20000000800 */
[----:B-1----:R-:W-:-:S05]  /*27a0*/  IMAD.HI.U32 R4, R13, R4, RZ ;  /* 0x000000040d047227 */ /* 0x002fca00078e00ff */
[----:B------:R-:W-:Y:S01]  /*27b0*/  SHF.R.U32.HI R4, RZ, R5, R4 ;  /* 0x00000005ff047219 */ /* 0x000fe20000011604 */
[----:B----4-:R-:W-:Y:S01]  /*27c0*/  IMAD.HI.U32 R3, R10, R3, RZ ;  /* 0x000000030a037227 */ /* 0x010fe200078e00ff */
[----:B------:R-:W-:-:S04]  /*27d0*/  ISETP.NE.AND P0, PT, R2, 0x1, PT ;  /* 0x000000010200780c */ /* 0x000fc80003f05270 */
[----:B--2---:R-:W-:-:S04]  /*27e0*/  SHF.R.U32.HI R3, RZ, R6, R3 ;  /* 0x00000006ff037219 */ /* 0x004fc80000011603 */
[----:B------:R-:W-:Y:S02]  /*27f0*/  SEL R3, R10, R3, !P0 ;  /* 0x000000030a037207 */ /* 0x000fe40004000000 */
[----:B---3--:R-:W-:-:S04]  /*2800*/  ISETP.NE.AND P1, PT, R8, 0x1, PT ;  /* 0x000000010800780c */ /* 0x008fc80003f25270 */
[----:B------:R-:W-:-:S05]  /*2810*/  SEL R4, R13, R4, !P1 ;  /* 0x000000040d047207 */ /* 0x000fca0004800000 */
[----:B------:R-:W-:Y:S02]  /*2820*/  IMAD.IADD R5, R3, 0x1, -R4 ;  /* 0x0000000103057824 */ /* 0x000fe400078e0a04 */
[----:B------:R-:W-:Y:S02]  /*2830*/  IMAD.IADD R3, R4, 0x1, -R3 ;  /* 0x0000000104037824 */ /* 0x000fe400078e0a03 */
[----:B------:R-:W-:Y:S02]  /*2840*/  IMAD R13, R5, R8, R13 ;  /* 0x00000008050d7224 */ /* 0x000fe400078e020d */
[----:B------:R-:W-:-:S07]  /*2850*/  IMAD R10, R3, R2, R10 ;  /* 0x00000002030a7224 */ /* 0x000fce00078e020a */
.L_x_32:
[----:B------:R-:W-:Y:S01]  /*2860*/  UMOV UR20, UR31 ;  /* 0x0000001f00147c82 */ /* 0x000fe20008000000 */
[----:B------:R-:W-:Y:S01]  /*2870*/  PLOP3.LUT P0, PT, PT, PT, PT, 0x80, 0x8 ;  /* 0x000000000008781c */ /* 0x000fe20003f0f070 */
[----:B------:R-:W-:Y:S01]  /*2880*/  IMAD.IADD R19, R13, 0x1, R176 ;  /* 0x000000010d137824 */ /* 0x000fe200078e02b0 */
[----:B------:R-:W-:Y:S01]  /*2890*/  LOP3.LUT R12, R12, 0x1, RZ, 0x3c, !PT ;  /* 0x000000010c0c7812 */ /* 0x000fe200078e3cff */
[----:B------:R-:W-:Y:S01]  /*28a0*/  IMAD.IADD R16, R10, 0x1, R145 ;  /* 0x000000010a107824 */ /* 0x000fe200078e0291 */
[----:B------:R-:W-:Y:S09]  /*28b0*/  @P3 BRA `(.L_x_33) ;  /* 0xffffffec00683947 */ /* 0x000ff2000383ffff */
[----:B------:R-:W-:Y:S01]  /*28c0*/  UIADD3 UR22, UPT, UPT, UR22, 0xc0, URZ ;  /* 0x000000c016167890 */ /* 0x000fe2000fffe0ff */
[----:B------:R-:W-:-:S03]  /*28d0*/  MOV R3, UR33 ;  /* 0x0000002100037c02 */ /* 0x000fc60008000f00 */
[----:B------:R-:W-:Y:S01]  /*28e0*/  ULEA UR4, UR32, UR22, 0x3 ;  /* 0x0000001620047291 */ /* 0x000fe2000f8e18ff */
[----:B------:R-:W-:-:S08]  /*28f0*/  SHF.L.U32 R3, R3, 0x1f, RZ ;  /* 0x0000001f03037819 */ /* 0x000fd000000006ff */
[----:B------:R-:W1:Y:S02]  /*2900*/  SYNCS.PHASECHK.TRANS64.TRYWAIT P0, [UR4], R3 ;  /* 0x00000003ff0075a7 */ /* 0x000e640008001104 */
[----:B-1----:R-:W-:Y:S05]  /*2910*/  @!P0 BRA `(.L_x_34) ;  /* 0x0000006800888947 */ /* 0x002fea0003800000 */
.L_x_124:
[----:B------:R-:W-:-:S04]  /*2920*/  UIADD3 UR6, UPT, UPT, UR32, 0x1, URZ ;  /* 0x0000000120067890 */ /* 0x000fc8000fffe0ff */
[----:B------:R-:W-:-:S04]  /*2930*/  UISETP.NE.AND UP0, UPT, UR6, 0x18, UPT ;  /* 0x000000180600788c */ /* 0x000fc8000bf05270 */
[----:B------:R-:W-:Y:S02]  /*2940*/  USEL UR5, URZ, 0x1, UP0 ;  /* 0x00000001ff057887 */ /* 0x000fe40008000000 */
[----:B------:R-:W-:Y:S02]  /*2950*/  USEL UR6, UR6, URZ, UP0 ;  /* 0x000000ff06067287 */ /* 0x000fe40008000000 */
[----:B------:R-:W-:Y:S02]  /*2960*/  ULOP3.LUT UR5, UR33, UR5, URZ, 0x3c, !UPT ;  /* 0x0000000521057292 */ /* 0x000fe4000f8e3cff */
[----:B------:R-:W-:-:S04]  /*2970*/  ULEA UR4, UR6, UR22, 0x3 ;  /* 0x0000001606047291 */ /* 0x000fc8000f8e18ff */
[----:B-1----:R-:W-:-:S04]  /*2980*/  MOV R3, UR5 ;  /* 0x0000000500037c02 */ /* 0x002fc80008000f00 */
[----:B------:R-:W-:-:S04]  /*2990*/  SHF.L.U32 R3, R3, 0x1f, RZ ;  /* 0x0000001f03037819 */ /* 0x000fc800000006ff */
[----:B------:R-:W1:Y:S02]  /*29a0*/  SYNCS.PHASECHK.TRANS64.TRYWAIT P0, [UR4], R3 ;  /* 0x00000003ff0075a7 */ /* 0x000e640008001104 */
[----:B-1----:R-:W-:Y:S05]  /*29b0*/  @!P0 BRA `(.L_x_35) ;  /* 0x0000006800788947 */ /* 0x002fea0003800000 */
.L_x_126:
        /* <DEDUP_REMOVED lines=10> */
.L_x_128:
        /* <DEDUP_REMOVED lines=10> */
.L_x_130:
        /* <DEDUP_REMOVED lines=10> */
.L_x_132:
        /* <DEDUP_REMOVED lines=10> */
.L_x_134:
        /* <DEDUP_REMOVED lines=10> */
.L_x_136:
        /* <DEDUP_REMOVED lines=10> */
.L_x_138:
        /* <DEDUP_REMOVED lines=10> */
.L_x_140:
        /* <DEDUP_REMOVED lines=10> */
.L_x_142:
        /* <DEDUP_REMOVED lines=10> */
.L_x_144:
        /* <DEDUP_REMOVED lines=10> */
.L_x_146:
        /* <DEDUP_REMOVED lines=10> */
.L_x_148:
        /* <DEDUP_REMOVED lines=10> */
.L_x_150:
        /* <DEDUP_REMOVED lines=10> */
.L_x_152:
        /* <DEDUP_REMOVED lines=10> */
.L_x_154:
        /* <DEDUP_REMOVED lines=10> */
.L_x_156:
        /* <DEDUP_REMOVED lines=10> */
.L_x_158:
        /* <DEDUP_REMOVED lines=10> */
.L_x_160:
        /* <DEDUP_REMOVED lines=10> */
.L_x_162:
        /* <DEDUP_REMOVED lines=10> */
.L_x_164:
        /* <DEDUP_REMOVED lines=10> */
.L_x_166:
        /* <DEDUP_REMOVED lines=10> */
.L_x_168:
[----:B------:R-:W-:-:S04]  /*36e0*/  UIADD3 UR6, UPT, UPT, UR6, 0x1, URZ ;  /* 0x0000000106067890 */ /* 0x000fc8000fffe0ff */
[----:B------:R-:W-:-:S04]  /*36f0*/  UISETP.NE.AND UP0, UPT, UR6, 0x18, UPT ;  /* 0x000000180600788c */ /* 0x000fc8000bf05270 */
[----:B------:R-:W-:Y:S02]  /*3700*/  USEL UR4, URZ, 0x1, UP0 ;  /* 0x00000001ff047887 */ /* 0x000fe40008000000 */
[----:B------:R-:W-:Y:S02]  /*3710*/  USEL UR6, UR6, URZ, UP0 ;  /* 0x000000ff06067287 */ /* 0x000fe40008000000 */
[----:B------:R-:W-:Y:S02]  /*3720*/  ULOP3.LUT UR4, UR5, UR4, URZ, 0x3c, !UPT ;  /* 0x0000000405047292 */ /* 0x000fe4000f8e3cff */
[----:B------:R-:W-:-:S04]  /*3730*/  ULEA UR6, UR6, UR22, 0x3 ;  /* 0x0000001606067291 */ /* 0x000fc8000f8e18ff */
[----:B------:R-:W-:Y:S02]  /*3740*/  IMAD.U32 R2, RZ, RZ, UR4 ;  /* 0x00000004ff027e24 */ /* 0x000fe4000f8e00ff */
[----:B-1----:R-:W-:-:S03]  /*3750*/  MOV R0, UR6 ;  /* 0x0000000600007c02 */ /* 0x002fc60008000f00 */
[----:B------:R-:W-:-:S07]  /*3760*/  SHF.L.U32 R3, R2, 0x1f, RZ ;  /* 0x0000001f02037819 */ /* 0x000fce00000006ff */
.L_x_57:
[----:B-1----:R1:W4:Y:S02]  /*3770*/  SYNCS.PHASECHK.TRANS64.TRYWAIT P0, [R0+URZ], R3 ;  /* 0x00000003000075a7 */ /* 0x00232400080011ff */
[----:B----4-:R-:W-:Y:S05]  /*3780*/  @!P0 NANOSLEEP.SYNCS 0x989680 ;  /* 0x009896800000895d */ /* 0x010fea0003900000 */
[----:B------:R-:W4:Y:S02]  /*3790*/  @!P0 SYNCS.PHASECHK.TRANS64 P0, [R0+URZ], R3 ;  /* 0x00000003000085a7 */ /* 0x000f2400080010ff */
[----:B----4-:R-:W-:Y:S05]  /*37a0*/  @P0 EXIT ;  /* 0x000000000000094d */ /* 0x010fea0003800000 */
[----:B------:R-:W-:Y:S05]  /*37b0*/  BRA `(.L_x_57) ;  /* 0xfffffffc00ec7947 */ /* 0x000fea000383ffff */
.L_x_17:
[----:B------:R-:W-:-:S04]  /*37c0*/  UISETP.NE.AND UP1, UPT, UR45, URZ, UPT ;  /* 0x000000ff2d00728c */ /* 0x000fc8000bf25270 */
[----:B------:R-:W-:-:S09]  /*37d0*/  UISETP.NE.OR UP1, UPT, UR8, 0x1, UP1 ;  /* 0x000000010800788c */ /* 0x000fd20008f25670 */
[----:B------:R-:W-:Y:S05]  /*37e0*/  BRA.U UP1, `(.L_x_58) ;  /* 0x0000000101b07547 */ /* 0x000fea000b800000 */
[----:B------:R-:W-:Y:S01]  /*37f0*/  UMOV UR4, 0x400 ;  /* 0x0000040000047882 */ /* 0x000fe20000000000 */
[----:B------:R-:W-:Y:S01]  /*3800*/  HFMA2 R3, -RZ, RZ, 0, 5.9604644775390625e-08 ;  /* 0x00000001ff037431 */ /* 0x000fe200000001ff */
[----:B------:R-:W-:Y:S01]  /*3810*/  ULEA UR45, UR45, UR4, 0x18 ;  /* 0x000000042d2d7291 */ /* 0x000fe2000f8ec0ff */
[----:B------:R-:W-:Y:S01]  /*3820*/  ISETP.NE.AND P0, PT, R2, RZ, PT ;  /* 0x000000ff0200720c */ /* 0x000fe20003f05270 */
[----:B------:R-:W-:Y:S02]  /*3830*/  IMAD.MOV.U32 R8, RZ, RZ, RZ ;  /* 0x000000ffff087224 */ /* 0x000fe400078e00ff */
[----:B------:R-:W-:Y:S02]  /*3840*/  UIADD3 UR6, UPT, UPT, UR45, 0x1b8, URZ ;  /* 0x000001b82d067890 */ /* 0x000fe4000fffe0ff */
[----:B------:R-:W-:Y:S02]  /*3850*/  UIADD3 UR7, UPT, UPT, UR45, 0x1b0, URZ ;  /* 0x000001b02d077890 */ /* 0x000fe4000fffe0ff */
[----:B------:R-:W-:-:S12]  /*3860*/  UPRMT UR6, URZ, 0x654, UR6 ;  /* 0x00000654ff067896 */ /* 0x000fd80008000006 */
.L_x_61:
[----:B------:R-:W-:Y:S01]  /*3870*/  SHF.L.U32 R7, R3, 0x1f, RZ ;  /* 0x0000001f03077819 */ /* 0x000fe200000006ff */
[----:B------:R-:W-:Y:S02]  /*3880*/  IMAD.U32 R9, RZ, RZ, UR7 ;  /* 0x00000007ff097e24 */ /* 0x000fe4000f8e00ff */
[----:B------:R-:W-:Y:S01]  /*3890*/  @!P0 IMAD.MOV.U32 R5, RZ, RZ, 0x10 ;  /* 0x00000010ff058424 */ /* 0x000fe200078e00ff */
[----:B------:R-:W1:Y:S02]  /*38a0*/  SYNCS.PHASECHK.TRANS64.TRYWAIT P1, [UR45+0x1b8], R7 ;  /* 0x0001b807ff0075a7 */ /* 0x000e64000802112d */
[----:B------:R-:W-:-:S04]  /*38b0*/  PRMT R9, R2, 0x654, R9 ;  /* 0x0000065402097816 */ /* 0x000fc80000000009 */
[----:B------:R-:W-:Y:S01]  /*38c0*/  SEL R0, R9, R0, !P0 ;  /* 0x0000000009007207 */ /* 0x000fe20004000000 */
[----:B-1----:R-:W-:Y:S06]  /*38d0*/  @!P1 BRA `(.L_x_59) ;  /* 0x0000006000c09947 */ /* 0x002fec0003800000 */
.L_x_170:
[----:B------:R-:W-:Y:S01]  /*38e0*/  UIADD3 UR4, UPT, UPT, UR45, 0x1f0, URZ ;  /* 0x000001f02d047890 */ /* 0x000fe2000fffe0ff */
[----:B------:R2:W-:Y:S01]  /*38f0*/  @!P0 SYNCS.ARRIVE.TRANS64.RED RZ, [R0+URZ], R5 ;  /* 0x0000000500ff89a7 */ /* 0x0005e200080004ff */
[----:B------:R-:W-:Y:S01]  /*3900*/  UIADD3 UR5, UPT, UPT, UR45, 0x1b0, URZ ;  /* 0x000001b02d057890 */ /* 0x000fe2000fffe0ff */
[----:B------:R-:W-:-:S08]  /*3910*/  LOP3.LUT R3, R3, 0x1, RZ, 0x3c, !PT ;  /* 0x0000000103037812 */ /* 0x000fd000078e3cff */
[----:B------:R-:W-:Y:S06]  /*3920*/  UGETNEXTWORKID.BROADCAST [UR4], [UR5] ;  /* 0x00000000040073ca */ /* 0x000fec0008000100 */
[----:B--2---:R-:W-:-:S04]  /*3930*/  SHF.L.U32 R5, R8, 0x1f, RZ ;  /* 0x0000001f08057819 */ /* 0x004fc800000006ff */
[----:B------:R-:W2:Y:S02]  /*3940*/  SYNCS.PHASECHK.TRANS64.TRYWAIT P1, [UR45+0x1b0], R5 ;  /* 0x0001b005ff0075a7 */ /* 0x000ea4000802112d */
[----:B--2---:R-:W-:Y:S05]  /*3950*/  @!P1 BRA `(.L_x_60) ;  /* 0x0000006000b89947 */ /* 0x004fea0003800000 */
.L_x_172:
[----:B-1----:R-:W1:Y:S01]  /*3960*/  LDS.128 R4, [UR45+0x1f0] ;  /* 0x0001f02dff047984 */ /* 0x002e620008000c00 */
[----:B------:R-:W-:Y:S01]  /*3970*/  LOP3.LUT R8, R8, 0x1, RZ, 0x3c, !PT ;  /* 0x0000000108087812 */ /* 0x000fe200078e3cff */
[----:B------:R-:W-:Y:S01]  /*3980*/  @!PT LDS RZ, [RZ] ;  /* 0x00000000fffff984 */ /* 0x000fe20000000800 */
[----:B------:R-:W-:Y:S01]  /*3990*/  @!PT LDS RZ, [RZ] ;  /* 0x00000000fffff984 */ /* 0x000fe20000000800 */
[----:B------:R-:W-:Y:S01]  /*39a0*/  @!PT LDS RZ, [RZ] ;  /* 0x00000000fffff984 */ /* 0x000fe20000000800 */
[----:B------:R-:W-:Y:S01]  /*39b0*/  @!PT LDS RZ, [RZ] ;  /* 0x00000000fffff984 */ /* 0x000fe20000000800 */
[----:B------:R2:W-:Y:S06]  /*39c0*/  MEMBAR.ALL.CTA ;  /* 0x0000000000007992 */ /* 0x0005ec0000008000 */
[----:B--2---:R-:W2:Y:S02]  /*39d0*/  FENCE.VIEW.ASYNC.S ;  /* 0x00000000000073c6 */ /* 0x004ea40000000000 */
[----:B--2---:R-:W-:Y:S01]  /*39e0*/  SYNCS.ARRIVE.TRANS64.RED.A1T0 RZ, [UR6], RZ ;  /* 0x000000ffffff79a7 */ /* 0x004fe20008100406 */
[----:B-1----:R-:W-:-:S13]  /*39f0*/  LOP3.LUT P1, RZ, R6, 0x1, RZ, 0xc0, !PT ;  /* 0x0000000106ff7812 */ /* 0x002fda000782c0ff */
[----:B------:R-:W-:Y:S05]  /*3a00*/  @P1 BRA `(.L_x_61) ;  /* 0xfffffffc00981947 */ /* 0x000fea000383ffff */
[----:B------:R-:W-:-:S04]  /*3a10*/  SHF.L.U32 R0, R3, 0x1f, RZ ;  /* 0x0000001f03007819 */ /* 0x000fc800000006ff */
[----:B------:R-:W1:Y:S02]  /*3a20*/  SYNCS.PHASECHK.TRANS64 P0, [UR45+0x1b8], R0 ;  /* 0x0001b800ff0075a7 */ /* 0x000e64000800102d */
[----:B-1----:R-:W-:Y:S05]  /*3a30*/  @P0 EXIT ;  /* 0x000000000000094d */ /* 0x002fea0003800000 */
[----:B------:R-:W-:-:S07]  /*3a40*/  MOV R0, UR45 ;  /* 0x0000002d00007c02 */ /* 0x000fce0008000f00 */
.L_x_62:
[----:B-1----:R-:W-:-:S04]  /*3a50*/  SHF.L.U32 R5, R3, 0x1f, RZ ;  /* 0x0000001f03057819 */ /* 0x002fc800000006ff */
[----:B------:R1:W2:Y:S03]  /*3a60*/  SYNCS.PHASECHK.TRANS64.TRYWAIT P0, [R0+URZ+0x1b8], R5 ;  /* 0x0001b805000075a7 */ /* 0x0002a600080011ff */
[----:B--2---:R-:W-:Y:S05]  /*3a70*/  @!P0 NANOSLEEP.SYNCS 0x989680 ;  /* 0x009896800000895d */ /* 0x004fea0003900000 */
[----:B------:R-:W2:Y:S02]  /*3a80*/  @!P0 SYNCS.PHASECHK.TRANS64 P0, [R0+URZ+0x1b8], R5 ;  /* 0x0001b805000085a7 */ /* 0x000ea400080010ff */
[----:B--2---:R-:W-:Y:S05]  /*3a90*/  @P0 EXIT ;  /* 0x000000000000094d */ /* 0x004fea0003800000 */
[----:B------:R-:W-:Y:S05]  /*3aa0*/  BRA `(.L_x_62) ;  /* 0xfffffffc00e87947 */ /* 0x000fea000383ffff */
.L_x_58:
[----:B------:R-:W-:-:S09]  /*3ab0*/  UISETP.NE.AND UP1, UPT, UR8, URZ, UPT ;  /* 0x000000ff0800728c */ /* 0x000fd2000bf25270 */
[----:B------:R-:W-:Y:S05]  /*3ac0*/  BRA.U UP1, `(.L_x_63) ;  /* 0x0000000d01147547 */ /* 0x000fea000b800000 */
[----:B------:R-:W-:Y:S01]  /*3ad0*/  UMOV UR4, 0x40 ;  /* 0x0000004000047882 */ /* 0x000fe20000000000 */
[----:B------:R-:W-:Y:S01]  /*3ae0*/  NOP ;  /* 0x0000000000007918 */ /* 0x000fe20000000000 */
[----:B------:R-:W-:Y:S01]  /*3af0*/  ULEA UR4, UR45, UR4, 0x18 ;  /* 0x000000042d047291 */ /* 0x000fe2000f8ec0ff */
[----:B------:R-:W-:Y:S02]  /*3b00*/  UMOV UR5, 0x400 ;  /* 0x0000040000057882 */ /* 0x000fe40000000000 */
[----:B------:R-:W-:-:S06]  /*3b10*/  ULEA UR45, UR45, UR5, 0x18 ;  /* 0x000000052d2d7291 */ /* 0x000fcc000f8ec0ff */
[----:B------:R-:W1:Y:S02]  /*3b20*/  LDS.U8 R0, [UR4+0x1c] ;  /* 0x00001c04ff007984 */ /* 0x000e640008000000 */
[----:B-1----:R-:W-:-:S13]  /*3b30*/  ISETP.NE.AND P0, PT, R0, RZ, PT ;  /* 0x000000ff0000720c */ /* 0x002fda0003f05270 */
[----:B------:R-:W-:Y:S05]  /*3b40*/  @P0 BRA `(.L_x_64) ;  /* 0x0000000000580947 */ /* 0x000fea0003800000 */
[----:B------:R-:W-:-:S13]  /*3b50*/  ELECT P0, URZ, PT ;  /* 0x0000000000ff782f */ /* 0x000fda0003800000 */
[----:B------:R-:W-:Y:S05]  /*3b60*/  @!P0 BRA `(.L_x_65) ;  /* 0x0000000000608947 */ /* 0x000fea0003800000 */
[----:B------:R-:W-:Y:S01]  /*3b70*/  UMOV UR5, 0x10 ;  /* 0x0000001000057882 */ /* 0x000fe20000000000 */
[----:B------:R-:W-:Y:S01]  /*3b80*/  HFMA2 R0, -RZ, RZ, 0, 5.9604644775390625e-08 ;  /* 0x00000001ff007431 */ /* 0x000fe200000001ff */
[----:B------:R-:W-:-:S03]  /*3b90*/  MOV R2, 0xffff ;  /* 0x0000ffff00027802 */ /* 0x000fc60000000f00 */
[----:B------:R-:W-:Y:S04]  /*3ba0*/  DEPBAR.LE SB1, 0x36 ;  /* 0x00009d800000791a */ /* 0x000fe80000000000 */
[----:B------:R-:W1:Y:S02]  /*3bb0*/  UTCATOMSWS.FIND_AND_SET.ALIGN UP0, UR5, UR5 ;  /* 0x00000005000575e3 */ /* 0x000e640008000800 */
[----:B-1----:R-:W-:Y:S01]  /*3bc0*/  MOV R3, UR5 ;  /* 0x0000000500037c02 */ /* 0x002fe20008000f00 */
[----:B------:R-:W-:Y:S06]  /*3bd0*/  BRA.U UP0, `(.L_x_66) ;  /* 0x0000000100187547 */ /* 0x000fec000b800000 */
.L_x_67:
[----:B------:R-:W-:Y:S05]  /*3be0*/  NANOSLEEP 0x64 ;  /* 0x000000640000795d */ /* 0x000fea0003800000 */
[----:B------:R-:W-:-:S05]  /*3bf0*/  UMOV UR5, 0x10 ;  /* 0x0000001000057882 */ /* 0x000fca0000000000 */
[----:B------:R-:W-:Y:S04]  /*3c00*/  DEPBAR.LE SB1, 0x36 ;  /* 0x00009d800000791a */ /* 0x000fe80000000000 */
[----:B------:R-:W1:Y:S02]  /*3c10*/  UTCATOMSWS.FIND_AND_SET.ALIGN UP0, UR5, UR5 ;  /* 0x00000005000575e3 */ /* 0x000e640008000800 */
[----:B-1----:R-:W-:Y:S01]  /*3c20*/  MOV R3, UR5 ;  /* 0x0000000500037c02 */ /* 0x002fe20008000f00 */
[----:B------:R-:W-:Y:S05]  /*3c30*/  BRA.U !UP0, `(.L_x_67) ;  /* 0xfffffffd08e87547 */ /* 0x000fea000b83ffff */
.L_x_66:
[-C--:B------:R-:W-:Y:S02]  /*3c40*/  SHF.L.U32 R2, R2, R3.reuse, RZ ;  /* 0x0000000302027219 */ /* 0x080fe400000006ff */
[----:B------:R-:W-:Y:S01]  /*3c50*/  SHF.L.U32 R0, R0, R3, RZ ;  /* 0x0000000300007219 */ /* 0x000fe200000006ff */
[----:B------:R-:W-:Y:S02]  /*3c60*/  IMAD.SHL.U32 R3, R3, 0x20, RZ ;  /* 0x0000002003037824 */ /* 0x000fe400078e00ff */
[----:B------:R1:W-:Y:S04]  /*3c70*/  ATOMS.OR RZ, [UR4+0x14], R2 ;  /* 0x00001402ffff798c */ /* 0x0003e8000b000004 */
[----:B------:R1:W-:Y:S04]  /*3c80*/  ATOMS.OR RZ, [UR4+0x18], R0 ;  /* 0x00001800ffff798c */ /* 0x0003e8000b000004 */
[----:B------:R1:W-:Y:S01]  /*3c90*/  STS [UR45+0x200], R3 ;  /* 0x00020003ff007988 */ /* 0x0003e2000800082d */
[----:B------:R-:W-:Y:S05]  /*3ca0*/  BRA `(.L_x_65) ;  /* 0x0000000000107947 */ /* 0x000fea0003800000 */
.L_x_64:
[----:B------:R-:W-:Y:S02]  /*3cb0*/  MOV R0, 0xffffffff ;  /* 0xffffffff00007802 */ /* 0x000fe40000000f00 */
[----:B------:R-:W-:-:S03]  /*3cc0*/  MOV R2, 0x3cf0 ;  /* 0x00003cf000027802 */ /* 0x000fc60000000f00 */
[----:B------:R1:W-:Y:S04]  /*3cd0*/  STS [UR45+0x200], R0 ;  /* 0x00020000ff007988 */ /* 0x0003e8000800082d */
[----:B-1-3-5:R-:W-:Y:S05]  /*3ce0*/  CALL.REL.NOINC `($__internal_1_$__cuda_sm10x_tcgen05_guardrail_trap_phase_invalid_during_alloc) ;  /* 0x00000064003c7944 */ /* 0x02afea0003c00000 */
.L_x_65:
[----:B------:R-:W-:Y:S05]  /*3cf0*/  WARPSYNC.ALL ;  /* 0x0000000000007948 */ /* 0x000fea0003800000 */
[----:B------:R-:W2:Y:S01]  /*3d00*/  S2UR UR6, SR_CgaCtaId ;  /* 0x00000000000679c3 */ /* 0x000ea20000008800 */
[----:B------:R-:W-:Y:S01]  /*3d10*/  UMOV UR4, 0x400 ;  /* 0x0000040000047882 */ /* 0x000fe20000000000 */
[----:B------:R-:W-:-:S06]  /*3d20*/  NOP ;  /* 0x0000000000007918 */ /* 0x000fcc0000000000 */
[----:B------:R-:W-:Y:S06]  /*3d30*/  BAR.ARV 0x6, 0xa0 ;  /* 0x0182800000007b1d */ /* 0x000fec0000002000 */
[----:B------:R-:W-:Y:S01]  /*3d40*/  IMAD.MOV.U32 R8, RZ, RZ, 0x1 ;  /* 0x00000001ff087424 */ /* 0x000fe200078e00ff */
[----:B------:R-:W-:Y:S01]  /*3d50*/  UMOV UR14, URZ ;  /* 0x000000ff000e7c82 */ /* 0x000fe20008000000 */
[----:B------:R-:W-:Y:S01]  /*3d60*/  UMOV UR13, URZ ;  /* 0x000000ff000d7c82 */ /* 0x000fe20008000000 */
[----:B------:R-:W-:Y:S01]  /*3d70*/  UMOV UR18, 0x0 ;  /* 0x0000000000127882 */ /* 0x000fe20000000000 */
[----:B------:R-:W-:Y:S01]  /*3d80*/  UMOV UR19, 0x8210010 ;  /* 0x0821001000137882 */ /* 0x000fe20000000000 */
[----:B--2---:R-:W-:Y:S01]  /*3d90*/  ULEA UR6, UR6, UR4, 0x18 ;  /* 0x0000000406067291 */ /* 0x004fe2000f8ec0ff */
[----:B------:R-:W2:Y:S03]  /*3da0*/  LDCU.64 UR4, c[0x0][0x388] ;  /* 0x00007100ff0477ac */ /* 0x000ea60008000a00 */
[----:B------:R-:W-:-:S02]  /*3db0*/  UIADD3 UR9, UPT, UPT, UR6, 0x8600, URZ ;  /* 0x0000860006097890 */ /* 0x000fc4000fffe0ff */
[----:B------:R-:W-:-:S03]  /*3dc0*/  UIADD3 UR16, UPT, UPT, UR6, 0x20600, URZ ;  /* 0x0002060006107890 */ /* 0x000fc6000fffe0ff */
[----:B------:R-:W1:Y:S01]  /*3dd0*/  LDS R9, [UR6+0x200] ;  /* 0x00020006ff097984 */ /* 0x000e620008000800 */
[----:B------:R-:W-:Y:S02]  /*3de0*/  USHF.R.U32.HI UR9, URZ, 0x4, UR9 ;  /* 0x00000004ff097899 */ /* 0x000fe40008011609 */
[----:B------:R-:W-:Y:S02]  /*3df0*/  USHF.R.U32.HI UR16, URZ, 0x4, UR16 ;  /* 0x00000004ff107899 */ /* 0x000fe40008011610 */
[----:B------:R-:W-:Y:S02]  /*3e00*/  ULOP3.LUT UR9, UR9, 0x3fff, URZ, 0xc0, !UPT ;  /* 0x00003fff09097892 */ /* 0x000fe4000f8ec0ff */
[----:B------:R-:W-:Y:S02]  /*3e10*/  ULOP3.LUT UR16, UR16, 0x3fff, URZ, 0xc0, !UPT ;  /* 0x00003fff10107892 */ /* 0x000fe4000f8ec0ff */
[----:B------:R-:W-:Y:S02]  /*3e20*/  ULOP3.LUT UR9, UR9, 0x10000, URZ, 0xfc, !UPT ;  /* 0x0001000009097892 */ /* 0x000fe4000f8efcff */
[----:B--2---:R-:W-:Y:S01]  /*3e30*/  UIADD3 UR8, UPT, UPT, UR4, 0x1f, URZ ;  /* 0x0000001f04087890 */ /* 0x004fe2000fffe0ff */
[----:B------:R-:W2:Y:S03]  /*3e40*/  LDCU UR4, c[0x0][0x390] ;  /* 0x00007200ff0477ac */ /* 0x000ea60008000800 */
[----:B------:R-:W-:-:S04]  /*3e50*/  USHF.R.S32.HI UR7, URZ, 0x1f, UR8 ;  /* 0x0000001fff077899 */ /* 0x000fc80008011408 */
[----:B------:R-:W-:-:S04]  /*3e60*/  ULEA.HI UR7, UR7, UR8, URZ, 0x5 ;  /* 0x0000000807077291 */ /* 0x000fc8000f8f28ff */
[----:B------:R-:W-:-:S04]  /*3e70*/  USHF.R.S32.HI UR7, URZ, 0x5, UR7 ;  /* 0x00000005ff077899 */ /* 0x000fc80008011407 */
[----:B------:R-:W-:Y:S02]  /*3e80*/  UIMAD UR7, UR7, UR5, URZ ;  /* 0x00000005070772a4 */ /* 0x000fe4000f8e02ff */
[----:B------:R-:W-:Y:S02]  /*3e90*/  UIADD3 UR5, UPT, UPT, UR6, 0x1b8, URZ ;  /* 0x000001b806057890 */ /* 0x000fe4000fffe0ff */
[----:B--2---:R-:W-:Y:S02]  /*3ea0*/  UIMAD UR4, UR7, UR4, URZ ;  /* 0x00000004070472a4 */ /* 0x004fe4000f8e02ff */
[----:B------:R-:W-:Y:S02]  /*3eb0*/  UPRMT UR5, URZ, 0x654, UR5 ;  /* 0x00000654ff057896 */ /* 0x000fe40008000005 */
[----:B------:R-:W-:Y:S02]  /*3ec0*/  UIADD3 UR15, UPT, UPT, UR4, -0x1, URZ ;  /* 0xffffffff040f7890 */ /* 0x000fe4000fffe0ff */
[----:B------:R-:W-:Y:S01]  /*3ed0*/  UISETP.GE.AND UP2, UPT, UR4, 0x1, UPT ;  /* 0x000000010400788c */ /* 0x000fe2000bf46270 */
[C---:B-1----:R-:W-:Y:S01]  /*3ee0*/  VIADD R3, R9.reuse, 0x80 ;  /* 0x0000008009037836 */ /* 0x042fe20000000000 */
[----:B------:R-:W-:-:S04]  /*3ef0*/  LOP3.LUT R2, R9, 0xffff, RZ, 0xc0, !PT ;  /* 0x0000ffff09027812 */ /* 0x000fc800078ec0ff */
[----:B------:R-:W-:-:S05]  /*3f00*/  LOP3.LUT R3, R3, 0xffff, RZ, 0xc0, !PT ;  /* 0x0000ffff03037812 */ /* 0x000fca00078ec0ff */
[----:B------:R1:W-:Y:S02]  /*3f10*/  STL.64 [R1], R2 ;  /* 0x0000000201007387 */ /* 0x0003e40000100a00 */
[----:B-1----:R-:W-:-:S07]  /*3f20*/  CS2R R2, SRZ ;  /* 0x0000000000027805 */ /* 0x002fce000001ff00 */
.L_x_74:
[----:B-1----:R-:W-:-:S04]  /*3f30*/  SHF.L.U32 R5, R3, 0x1f, RZ ;  /* 0x0000001f03057819 */ /* 0x002fc800000006ff */
[----:B------:R-:W1:Y:S02]  /*3f40*/  SYNCS.PHASECHK.TRANS64.TRYWAIT P0, [UR6+0x1b0], R5 ;  /* 0x0001b005ff0075a7 */ /* 0x000e640008001106 */
[----:B-12---:R-:W-:Y:S05]  /*3f50*/  @!P0 BRA `(.L_x_68) ;  /* 0x0000005c00508947 */ /* 0x006fea0003800000 */
.L_x_174:
[----:B-1----:R-:W1:Y:S01]  /*3f60*/  LDS.128 R4, [UR6+0x1f0] ;  /* 0x0001f006ff047984 */ /* 0x002e620008000c00 */
[----:B------:R-:W-:Y:S01]  /*3f70*/  ULEA UR8, UR14, UR6, 0x3 ;  /* 0x000000060e087291 */ /* 0x000fe2000f8e18ff */
[----:B------:R-:W-:Y:S01]  /*3f80*/  SHF.L.U32 R0, R8, 0x1f, RZ ;  /* 0x0000001f08007819 */ /* 0x000fe200000006ff */
[----:B------:R-:W-:Y:S01]  /*3f90*/  @!PT LDS RZ, [RZ] ;  /* 0x00000000fffff984 */ /* 0x000fe20000000800 */
[----:B------:R-:W-:Y:S01]  /*3fa0*/  @!PT LDS RZ, [RZ] ;  /* 0x00000000fffff984 */ /* 0x000fe20000000800 */
[----:B------:R-:W-:Y:S01]  /*3fb0*/  @!PT LDS RZ, [RZ] ;  /* 0x00000000fffff984 */ /* 0x000fe20000000800 */
[----:B------:R-:W-:Y:S01]  /*3fc0*/  @!PT LDS RZ, [RZ] ;  /* 0x00000000fffff984 */ /* 0x000fe20000000800 */
[----:B------:R2:W-:Y:S06]  /*3fd0*/  MEMBAR.ALL.CTA ;  /* 0x0000000000007992 */ /* 0x0005ec0000008000 */
[----:B--2---:R-:W2:Y:S02]  /*3fe0*/  FENCE.VIEW.ASYNC.S ;  /* 0x00000000000073c6 */ /* 0x004ea40000000000 */
[----:B--2---:R-:W-:Y:S01]  /*3ff0*/  SYNCS.ARRIVE.TRANS64.RED.A1T0 RZ, [UR5], RZ ;  /* 0x000000ffffff79a7 */ /* 0x004fe20008100405 */
[----:B------:R-:W2:Y:S01]  /*4000*/  SYNCS.PHASECHK.TRANS64.TRYWAIT P0, [UR8+0x1d0], R0 ;  /* 0x0001d000ff0075a7 */ /* 0x000ea20008001108 */
[----:B-1----:R-:W-:Y:S01]  /*4010*/  LOP3.LUT P2, RZ, R6, 0x1, RZ, 0xc0, !PT ;  /* 0x0000000106ff7812 */ /* 0x002fe2000784c0ff */
[----:B--2---:R-:W-:-:S12]  /*4020*/  @!P0 BRA `(.L_x_69) ;  /* 0x0000005c00348947 */ /* 0x004fd80003800000 */
.L_x_176:
[----:B------:R-:W-:Y:S05]  /*4030*/  BRA.U !UP2, `(.L_x_70) ;  /* 0x000000010aa87547 */ /* 0x000fea000b800000 */
[----:B-1----:R-:W-:Y:S01]  /*4040*/  IMAD.U32 R0, RZ, RZ, UR14 ;  /* 0x0000000eff007e24 */ /* 0x002fe2000f8e00ff */
[----:B------:R-:W-:-:S04]  /*4050*/  ULEA UR4, UR13, UR6, 0x3 ;  /* 0x000000060d047291 */ /* 0x000fc8000f8e18ff */
[----:B------:R-:W-:Y:S02]  /*4060*/  LEA R4, R0, R1, 0x2 ;  /* 0x0000000100047211 */ /* 0x000fe400078e10ff */
[----:B------:R-:W-:-:S04]  /*4070*/  SHF.L.U32 R0, R2, 0x1f, RZ ;  /* 0x0000001f02007819 */ /* 0x000fc800000006ff */
[----:B------:R-:W5:Y:S01]  /*4080*/  LDL R4, [R4] ;  /* 0x0000000004047983 */ /* 0x000f620000100800 */
[----:B------:R1:W2:Y:S01]  /*4090*/  SYNCS.PHASECHK.TRANS64.TRYWAIT P1, [UR4], R0 ;  /* 0x00000000ff0075a7 */ /* 0x0002a20008021104 */
[----:B------:R-:W-:Y:S01]  /*40a0*/  UPLOP3.LUT UP3, UPT, UPT, UPT, UPT, 0x40, 0x4 ;  /* 0x000000000004789c */ /* 0x000fe20003f6e870 */
[----:B------:R-:W-:Y:S01]  /*40b0*/  UMOV UR12, UR15 ;  /* 0x0000000f000c7c82 */ /* 0x000fe20008000000 */
[----:B------:R-:W-:-:S09]  /*40c0*/  UMOV UR11, UR13 ;  /* 0x0000000d000b7c82 */ /* 0x000fd20008000000 */
.L_x_73:
[----:B------:R-:W-:Y:S01]  /*40d0*/  ULEA UR7, UR11, UR6, 0x3 ;  /* 0x000000060b077291 */ /* 0x000fe2000f8e18ff */
[----:B-12-4-:R-:W-:Y:S11]  /*40e0*/  @P1 BRA `(.L_x_71) ;  /* 0x00000000000c1947 */ /* 0x016ff60003800000 */
[----:B------:R-:W-:Y:S04]  /*40f0*/  SHF.L.U32 R5, R2, 0x1f, RZ ;  /* 0x0000001f02057819 */ /* 0x000fe800000006ff */
[----:B------:R-:W2:Y:S02]  /*4100*/  SYNCS.PHASECHK.TRANS64.TRYWAIT P0, [UR7], R5 ;  /* 0x00000005ff0075a7 */ /* 0x000ea40008001107 */
[----:B--2---:R-:W-:Y:S05]  /*4110*/  @!P0 BRA `(.L_x_72) ;  /* 0x0000005c00108947 */ /* 0x004fea0003800000 */
.L_x_71:
[----:B------:R-:W-:Y:S01]  /*4120*/  UISETP.NE.AND UP0, UPT, UR12, URZ, UPT ;  /* 0x000000ff0c00728c */ /* 0x000fe2000bf05270 */
[----:B------:R-:W-:Y:S01]  /*4130*/  PLOP3.LUT P1, PT, PT, PT, PT, 0x80, 0x8 ;  /* 0x000000000008781c */ /* 0x000fe20003f2f070 */
[----:B------:R-:W-:Y:S02]  /*4140*/  UIADD3 UR13, UPT, UPT, UR11, 0x1, URZ ;  /* 0x000000010b0d7890 */ /* 0x000fe4000fffe0ff */
[----:B------:R-:W-:Y:S02]  /*4150*/  UIADD3 UR17, UPT, UPT, UR7, 0xc0, URZ ;  /* 0x000000c007117890 */ /* 0x000fe4000fffe0ff */
[----:B------:R-:W-:Y:S01]  /*4160*/  UISETP.NE.AND UP1, UPT, UR13, 0x18, UPT ;  /* 0x000000180d00788c */ /* 0x000fe2000bf25270 */
[----:B------:R-:W-:Y:S01]  /*4170*/  PLOP3.LUT P0, PT, PT, PT, UP0, 0x80, 0x8 ;  /* 0x000000000008781c */ /* 0x000fe20003f0f008 */
[----:B------:R-:W-:Y:S02]  /*4180*/  UIADD3 UR7, UPT, UPT, UR12, 0x1, URZ ;  /* 0x000000010c077890 */ /* 0x000fe4000fffe0ff */
[----:B------:R-:W-:Y:S02]  /*4190*/  USEL UR10, URZ, 0x1, UP1 ;  /* 0x00000001ff0a7887 */ /* 0x000fe40008800000 */
[----:B------:R-:W-:Y:S02]  /*41a0*/  USEL UR13, UR13, URZ, UP1 ;  /* 0x000000ff0d0d7287 */ /* 0x000fe40008800000 */
[----:B------:R-:W-:Y:S02]  /*41b0*/  UIADD3 UR12, UPT, UPT, UR12, -0x1, URZ ;  /* 0xffffffff0c0c7890 */ /* 0x000fe4000fffe0ff */
[----:B------:R-:W-:Y:S01]  /*41c0*/  @UP0 ULEA UR4, UR13, UR6, 0x3 ;  /* 0x000000060d040291 */ /* 0x000fe2000f8e18ff */
[----:B------:R-:W-:Y:S01]  /*41d0*/  LOP3.LUT R2, R2, UR10, RZ, 0x3c, !PT ;  /* 0x0000000a02027c12 */ /* 0x000fe2000f8e3cff */
[----:B------:R-:W-:Y:S01]  /*41e0*/  USHF.L.U32 UR10, UR11, 0x8, URZ ;  /* 0x000000080b0a7899 */ /* 0x000fe200080006ff */
[----:B------:R-:W-:Y:S02]  /*41f0*/  UMOV UR21, 0x40004040 ;  /* 0x4000404000157882 */ /* 0x000fe40000000000 */
[----:B-1----:R-:W-:Y:S01]  /*4200*/  @P0 SHF.L.U32 R0, R2, 0x1f, RZ ;  /* 0x0000001f02000819 */ /* 0x002fe200000006ff */
[----:B------:R-:W-:Y:S02]  /*4210*/  UIADD3 UR20, UPT, UPT, UR16, UR10, URZ ;  /* 0x0000000a10147290 */ /* 0x000fe4000fffe0ff */
[----:B------:R-:W-:Y:S01]  /*4220*/  UIADD3 UR22, UPT, UPT, UR10, UR9, URZ ;  /* 0x000000090a167290 */ /* 0x000fe2000fffe0ff */
[----:B------:R4:W1:Y:S01]  /*4230*/  @P0 SYNCS.PHASECHK.TRANS64.TRYWAIT P1, [UR4], R0 ;  /* 0x00000000ff0005a7 */ /* 0x0008620008021104 */
[----:B------:R-:W-:Y:S11]  /*4240*/  ELECT P0, URZ, PT ;  /* 0x0000000000ff782f */ /* 0x000ff60003800000 */
[----:B------:R-:W-:Y:S02]  /*4250*/  @!UPT UIADD3 URZ, UPT, UPT, URZ, URZ, URZ ;  /* 0x000000fffffff290 */ /* 0x000fe4000fffe0ff */
[----:B-----5:R-:W-:Y:S01]  /*4260*/  @P0 R2UR.BROADCAST UR4, R4 ;  /* 0x00000000040402ca */ /* 0x020fe200008e0000 */
[----:B------:R-:W-:Y:S01]  /*4270*/  UISETP.GT.U32.AND UP0, UPT, UR7, 0x1, UPT ;  /* 0x000000010700788c */ /* 0x000fe2000bf04070 */
[----:B------:R-:W-:Y:S01]  /*4280*/  UMOV UR23, 0xc0004010 ;  /* 0xc000401000177882 */ /* 0x000fe20000000000 */
[----:B------:R-:W-:Y:S10]  /*4290*/  UMOV UR11, UR13 ;  /* 0x0000000d000b7c82 */ /* 0x000ff40008000000 */
[----:B------:R4:W-:Y:S01]  /*42a0*/  UTCQMMA gdesc[UR22], gdesc[UR20], tmem[UR4], tmem[UR18], idesc[UR19], UP3 ;  /* 0x00ff1214160075ea */ /* 0x0009e20009800304 */
[----:B------:R-:W-:Y:S01]  /*42b0*/  UPLOP3.LUT UP3, UPT, UPT, UPT, UPT, 0x80, 0x8 ;  /* 0x000000000008789c */ /* 0x000fe20003f6f070 */
[----:B------:R4:W-:Y:S01]  /*42c0*/  UTCBAR [UR17], URZ ;  /* 0x000000ff110073e9 */ /* 0x0009e200080000ff */
[----:B------:R-:W-:Y:S09]  /*42d0*/  BRA.U UP0, `(.L_x_73) ;  /* 0xfffffffd007c7547 */ /* 0x000ff2000b83ffff */
.L_x_70:
[----:B------:R-:W-:Y:S01]  /*42e0*/  UIADD3 UR14, UPT, UPT, UR14, 0x1, URZ ;  /* 0x000000010e0e7890 */ /* 0x000fe2000fffe0ff */
[----:B------:R-:W-:Y:S01]  /*42f0*/  LOP3.LUT R3, R3, 0x1, RZ, 0x3c, !PT ;  /* 0x0000000103037812 */ /* 0x000fe200078e3cff */
[----:B------:R-:W-:Y:S02]  /*4300*/  UIADD3 UR8, UPT, UPT, UR8, 0x1c0, URZ ;  /* 0x000001c008087890 */ /* 0x000fe4000fffe0ff */
[----:B------:R-:W-:-:S04]  /*4310*/  UISETP.NE.AND UP0, UPT, UR14, 0x2, UPT ;  /* 0x000000020e00788c */ /* 0x000fc8000bf05270 */
[----:B----4-:R-:W-:Y:S02]  /*4320*/  USEL UR4, URZ, 0x1, UP0 ;  /* 0x00000001ff047887 */ /* 0x010fe40008000000 */
[----:B------:R-:W-:Y:S01]  /*4330*/  USEL UR14, UR14, URZ, UP0 ;  /* 0x000000ff0e0e7287 */ /* 0x000fe20008000000 */
[----:B------:R2:W-:Y:S03]  /*4340*/  UTCBAR [UR8], URZ ;  /* 0x000000ff080073e9 */ /* 0x0005e600080000ff */
[----:B------:R-:W-:Y:S01]  /*4350*/  LOP3.LUT R8, R8, UR4, RZ, 0x3c, !PT ;  /* 0x0000000408087c12 */ /* 0x000fe2000f8e3cff */
[----:B------:R-:W-:Y:S07]  /*4360*/  @P2 BRA `(.L_x_74) ;  /* 0xfffffff800f02947 */ /* 0x000fee000383ffff */
[----:B------:R-:W4:Y:S01]  /*4370*/  S2UR UR4, SR_CgaCtaId ;  /* 0x00000000000479c3 */ /* 0x000f220000008800 */
[----:B------:R-:W-:Y:S01]  /*4380*/  ELECT P0, URZ, PT ;  /* 0x0000000000ff782f */ /* 0x000fe20003800000 */
[----:B-1----:R-:W-:Y:S01]  /*4390*/  IMAD.MOV.U32 R0, RZ, RZ, 0x1 ;  /* 0x00000001ff007424 */ /* 0x002fe200078e00ff */
[----:B------:R-:W-:Y:S01]  /*43a0*/  UIADD3 UR6, UPT, UPT, UR6, 0x1d0, URZ ;  /* 0x000001d006067890 */ /* 0x000fe2000fffe0ff */
[----:B------:R-:W-:Y:S01]  /*43b0*/  SHF.L.U32 R3, R8, 0x1f, RZ ;  /* 0x0000001f08037819 */ /* 0x000fe200000006ff */
[----:B------:R-:W-:-:S03]  /*43c0*/  UMOV UR5, 0x40 ;  /* 0x0000004000057882 */ /* 0x000fc60000000000 */
[----:B------:R-:W-:Y:S01]  /*43d0*/  UVIRTCOUNT.DEALLOC.SMPOOL 0x80 ;  /* 0x000000800000784c */ /* 0x000fe20000000000 */
[----:B----4-:R-:W-:Y:S02]  /*43e0*/  ULEA UR4, UR4, UR5, 0x18 ;  /* 0x0000000504047291 */ /* 0x010fe4000f8ec0ff */
[----:B------:R-:W-:-:S07]  /*43f0*/  ULEA UR5, UR14, UR6, 0x3 ;  /* 0x000000060e057291 */ /* 0x000fce000f8e18ff */
[----:B------:R1:W-:Y:S02]  /*4400*/  @P0 STS.U8 [UR4+0x1c], R0 ;  /* 0x00001c00ff000988 */ /* 0x0003e40008000004 */
[----:B------:R-:W4:Y:S02]  /*4410*/  SYNCS.PHASECHK.TRANS64.TRYWAIT P0, [UR5], R3 ;  /* 0x00000003ff0075a7 */ /* 0x000f240008001105 */
[----:B-1--4-:R-:W-:Y:S05]  /*4420*/  @!P0 BRA `(.L_x_75) ;  /* 0x0000005800648947 */ /* 0x012fea0003800000 */
.L_x_179:
[----:B------:R-:W-:-:S04]  /*4430*/  UIADD3 UR7, UPT, UPT, UR14, 0x1, URZ ;  /* 0x000000010e077890 */ /* 0x000fc8000fffe0ff */
[----:B------:R-:W-:-:S04]  /*4440*/  UISETP.NE.AND UP0, UPT, UR7, 0x2, UPT ;  /* 0x000000020700788c */ /* 0x000fc8000bf05270 */
[----:B------:R-:W-:Y:S02]  /*4450*/  USEL UR5, URZ, 0x1, UP0 ;  /* 0x00000001ff057887 */ /* 0x000fe40008000000 */
[----:B------:R-:W-:-:S04]  /*4460*/  USEL UR7, UR7, URZ, UP0 ;  /* 0x000000ff07077287 */ /* 0x000fc80008000000 */
[----:B------:R-:W-:Y:S01]  /*4470*/  ULEA UR7, UR7, UR6, 0x3 ;  /* 0x0000000607077291 */ /* 0x000fe2000f8e18ff */
[----:B-1----:R-:W-:-:S04]  /*4480*/  LOP3.LUT R3, R8, UR5, RZ, 0x3c, !PT ;  /* 0x0000000508037c12 */ /* 0x002fc8000f8e3cff */
[----:B------:R-:W-:-:S04]  /*4490*/  SHF.L.U32 R3, R3, 0x1f, RZ ;  /* 0x0000001f03037819 */ /* 0x000fc800000006ff */
[----:B------:R-:W1:Y:S02]  /*44a0*/  SYNCS.PHASECHK.TRANS64.TRYWAIT P0, [UR7], R3 ;  /* 0x00000003ff0075a7 */ /* 0x000e640008001107 */
[----:B-1----:R-:W-:Y:S05]  /*44b0*/  @!P0 BRA `(.L_x_76) ;  /* 0x0000005800588947 */ /* 0x002fea0003800000 */
.L_x_181:
[----:B------:R-:W-:Y:S01]  /*44c0*/  NOP ;  /* 0x0000000000007918 */ /* 0x000fe20000000000 */
[----:B-1----:R-:W1:Y:S01]  /*44d0*/  LDS R0, [UR4+0x14] ;  /* 0x00001404ff007984 */ /* 0x002e620008000800 */
[----:B------:R-:W-:Y:S01]  /*44e0*/  LOP3.LUT R2, R9, 0xffff, RZ, 0xc0, !PT ;  /* 0x0000ffff09027812 */ /* 0x000fe200078ec0ff */
[----:B------:R-:W-:Y:S02]  /*44f0*/  IMAD.MOV.U32 R3, RZ, RZ, 0xffff ;  /* 0x0000ffffff037424 */ /* 0x000fe400078e00ff */
[----:B------:R-:W-:Y:S01]  /*4500*/  IMAD.MOV.U32 R5, RZ, RZ, 0x1 ;  /* 0x00000001ff057424 */ /* 0x000fe200078e00ff */
[----:B------:R-:W-:-:S04]  /*4510*/  SHF.R.U32.HI R2, RZ, 0x5, R2 ;  /* 0x00000005ff027819 */ /* 0x000fc80000011602 */
[-C--:B------:R-:W-:Y:S02]  /*4520*/  SHF.L.U32 R3, R3, R2.reuse, RZ ;  /* 0x0000000203037219 */ /* 0x080fe400000006ff */
[----:B------:R-:W-:Y:S02]  /*4530*/  SHF.L.U32 R5, R5, R2, RZ ;  /* 0x0000000205057219 */ /* 0x000fe400000006ff */
[----:B-1----:R-:W-:-:S04]  /*4540*/  LOP3.LUT R0, R0, R3, RZ, 0xc0, !PT ;  /* 0x0000000300007212 */ /* 0x002fc800078ec0ff */
[----:B------:R-:W-:-:S13]  /*4550*/  ISETP.NE.AND P0, PT, R0, R3, PT ;  /* 0x000000030000720c */ /* 0x000fda0003f05270 */
[----:B------:R-:W-:Y:S05]  /*4560*/  @P0 BRA `(.L_x_77) ;  /* 0x00000000005c0947 */ /* 0x000fea0003800000 */
[----:B------:R-:W1:Y:S02]  /*4570*/  LDS R0, [UR4+0x18] ;  /* 0x00001804ff007984 */ /* 0x000e640008000800 */
[----:B-1----:R-:W-:-:S04]  /*4580*/  LOP3.LUT R0, R0, R5, RZ, 0xc0, !PT ;  /* 0x0000000500007212 */ /* 0x002fc800078ec0ff */
[----:B------:R-:W-:-:S13]  /*4590*/  ISETP.NE.AND P0, PT, R0, R5, PT ;  /* 0x000000050000720c */ /* 0x000fda0003f05270 */
[----:B------:R-:W-:Y:S05]  /*45a0*/  @P0 BRA `(.L_x_78) ;  /* 0x0000000000400947 */ /* 0x000fea0003800000 */
[----:B--2---:R-:W-:Y:S01]  /*45b0*/  R2UR UR8, R3 ;  /* 0x00000000030872ca */ /* 0x004fe200000e0000 */
[----:B------:R-:W1:Y:S01]  /*45c0*/  S2R R2, SR_LANEID ;  /* 0x0000000000027919 */ /* 0x000e620000000000 */
[----:B------:R-:W-:Y:S01]  /*45d0*/  LOP3.LUT R5, RZ, R5, RZ, 0x33, !PT ;  /* 0x00000005ff057212 */ /* 0x000fe200078e33ff */
[----:B------:R-:W-:Y:S02]  /*45e0*/  VOTEU.ANY UR7, UPT, PT ;  /* 0x0000000000077886 */ /* 0x000fe400038e0100 */
[----:B------:R-:W-:Y:S01]  /*45f0*/  UFLO.U32 UR7, UR7 ;  /* 0x00000007000772bd */ /* 0x000fe200080e0000 */
[----:B------:R-:W2:Y:S07]  /*4600*/  REDUX UR5, R5 ;  /* 0x00000000050573c4 */ /* 0x000eae0000000000 */
[----:B------:R-:W-:-:S06]  /*4610*/  ULOP3.LUT UR8, URZ, UR8, URZ, 0x33, !UPT ;  /* 0x00000008ff087292 */ /* 0x000fcc000f8e33ff */
[----:B------:R-:W-:-:S04]  /*4620*/  IMAD.U32 R0, RZ, RZ, UR8 ;  /* 0x00000008ff007e24 */ /* 0x000fc8000f8e00ff */
[----:B------:R-:W4:Y:S02]  /*4630*/  REDUX UR6, R0 ;  /* 0x00000000000673c4 */ /* 0x000f240000000000 */
[----:B------:R1:W-:Y:S02]  /*4640*/  UTCATOMSWS.AND URZ, UR8 ;  /* 0x0000000800ff79e3 */ /* 0x0003e40008000000 */
[----:B-1----:R-:W-:Y:S01]  /*4650*/  ISETP.EQ.U32.AND P0, PT, R2, UR7, PT ;  /* 0x0000000702007c0c */ /* 0x002fe2000bf02070 */
[----:B--2---:R-:W-:Y:S02]  /*4660*/  IMAD.U32 R2, RZ, RZ, UR5 ;  /* 0x00000005ff027e24 */ /* 0x004fe4000f8e00ff */
[----:B----4-:R-:W-:-:S10]  /*4670*/  IMAD.U32 R3, RZ, RZ, UR6 ;  /* 0x00000006ff037e24 */ /* 0x010fd4000f8e00ff */
[----:B------:R1:W-:Y:S04]  /*4680*/  @P0 ATOMS.AND RZ, [UR4+0x14], R3 ;  /* 0x00001403ffff098c */ /* 0x0003e8000a800004 */
[----:B------:R1:W-:Y:S01]  /*4690*/  @P0 ATOMS.AND RZ, [UR4+0x18], R2 ;  /* 0x00001802ffff098c */ /* 0x0003e2000a800004 */
[----:B------:R-:W-:Y:S05]  /*46a0*/  BRA `(.L_x_79) ;  /* 0x0000000000147947 */ /* 0x000fea0003800000 */
.L_x_78:
[----:B------:R-:W-:Y:S02]  /*46b0*/  MOV R2, 0x46d0 ;  /* 0x000046d000027802 */ /* 0x000fe40000000f00 */
[----:B--23-5:R-:W-:Y:S05]  /*46c0*/  CALL.REL.NOINC `($__internal_0_$__cuda_sm10x_tcgen05_guardrail_trap_col_being_dealloced_not_returned_by_alloc) ;  /* 0x0000005800b87944 */ /* 0x02cfea0003c00000 */
[----:B------:R-:W-:Y:S05]  /*46d0*/  BRA `(.L_x_79) ;  /* 0x0000000000087947 */ /* 0x000fea0003800000 */
.L_x_77:
[----:B------:R-:W-:Y:S02]  /*46e0*/  MOV R2, 0x4700 ;  /* 0x0000470000027802 */ /* 0x000fe40000000f00 */
[----:B--23-5:R-:W-:Y:S05]  /*46f0*/  CALL.REL.NOINC `($__internal_2_$__cuda_sm10x_tcgen05_guardrail_trap_unallocated_columns_being_dealloced) ;  /* 0x0000005800c47944 */ /* 0x02cfea0003c00000 */
.L_x_79:
[----:B------:R-:W-:Y:S01]  /*4700*/  NOP ;  /* 0x0000000000007918 */ /* 0x000fe20000000000 */
[----:B------:R-:W-:Y:S05]  /*4710*/  EXIT ;  /* 0x000000000000794d */ /* 0x000fea0003800000 */
.L_x_63:
[----:B------:R-:W-:-:S09]  /*4720*/  UISETP.NE.OR UP2, UPT, UR8, 0x3, !UP2 ;  /* 0x000000030800788c */ /* 0x000fd2000d745670 */
[----:B------:R-:W-:Y:S05]  /*4730*/  BRA.U UP2, `(.L_x_80) ;  /* 0x0000000d02807547 */ /* 0x000fea000b800000 */
[----:B------:R-:W1:Y:S01]  /*4740*/  LDC.64 R26, c[0x0][0x988] ;  /* 0x00026200ff1a7b82 */ /* 0x000e620000000a00 */
[----:B------:R-:W2:Y:S01]  /*4750*/  LDCU.64 UR8, c[0x0][0x888] ;  /* 0x00011100ff0877ac */ /* 0x000ea20008000a00 */
[----:B------:R-:W-:Y:S02]  /*4760*/  IMAD.MOV.U32 R34, RZ, RZ, 0x1 ;  /* 0x00000001ff227424 */ /* 0x000fe400078e00ff */
[----:B------:R-:W-:Y:S01]  /*4770*/  IMAD.MOV.U32 R32, RZ, RZ, RZ ;  /* 0x000000ffff207224 */ /* 0x000fe200078e00ff */
[----:B------:R-:W4:Y:S03]  /*4780*/  LDCU.64 UR4, c[0x0][0x890] ;  /* 0x00011200ff0477ac */ /* 0x000f260008000a00 */
[----:B------:R-:W3:Y:S01]  /*4790*/  LDC.64 R24, c[0x0][0x980] ;  /* 0x00026000ff187b82 */ /* 0x000ee20000000a00 */
[----:B------:R-:W-:Y:S01]  /*47a0*/  UMOV UR22, 0x400 ;  /* 0x0000040000167882 */ /* 0x000fe20000000000 */
[----:B------:R-:W-:-:S02]  /*47b0*/  UPLOP3.LUT UP1, UPT, UPT, UPT, UPT, 0x40, 0x4 ;  /* 0x000000000004789c */ /* 0x000fc40003f2e870 */
[----:B------:R-:W-:-:S04]  /*47c0*/  ULEA UR22, UR45, UR22, 0x18 ;  /* 0x000000162d167291 */ /* 0x000fc8000f8ec0ff */
[----:B------:R-:W3:Y:S01]  /*47d0*/  LDC R0, c[0x0][0xb30] ;  /* 0x0002cc00ff007b82 */ /* 0x000ee20000000800 */
[----:B------:R-:W-:Y:S02]  /*47e0*/  UIADD3 UR23, UPT, UPT, UR22, 0x188, URZ ;  /* 0x0000018816177890 */ /* 0x000fe4000fffe0ff */
[----:B--2---:R-:W-:Y:S02]  /*47f0*/  UISETP.NE.U32.AND UP4, UPT, UR8, URZ, UPT ;  /* 0x000000ff0800728c */ /* 0x004fe4000bf85070 */
[----:B------:R-:W-:Y:S02]  /*4800*/  UIADD3 UR15, UPT, UPT, UR22, 0x1b8, URZ ;  /* 0x000001b8160f7890 */ /* 0x000fe4000fffe0ff */
[----:B----4-:R-:W-:Y:S01]  /*4810*/  UISETP.NE.U32.AND UP5, UPT, UR4, URZ, UPT ;  /* 0x000000ff0400728c */ /* 0x010fe2000bfa5070 */
[----:B------:R-:W2:Y:S01]  /*4820*/  LDC R33, c[0x0][0x370] ;  /* 0x0000dc00ff217b82 */ /* 0x000ea20000000800 */
[C---:B-1----:R-:W-:Y:S01]  /*4830*/  ISETP.NE.AND P0, PT, R27.reuse, 0x1, PT ;  /* 0x000000011b00780c */ /* 0x042fe20003f05270 */
[----:B------:R-:W-:Y:S01]  /*4840*/  UIADD3 UR17, UPT, UPT, UR22, 0x180, URZ ;  /* 0x0000018016117890 */ /* 0x000fe2000fffe0ff */
[----:B------:R-:W-:Y:S01]  /*4850*/  R2UR UR7, R27 ;  /* 0x000000001b0772ca */ /* 0x000fe200000e0000 */
[----:B------:R-:W-:Y:S01]  /*4860*/  IMAD.MOV.U32 R27, RZ, RZ, 0x2000 ;  /* 0x00002000ff1b7424 */ /* 0x000fe200078e00ff */
[----:B------:R-:W-:-:S02]  /*4870*/  UPRMT UR23, UR45, 0x654, UR23 ;  /* 0x000006542d177896 */ /* 0x000fc40008000017 */
[----:B------:R-:W-:Y:S01]  /*4880*/  UISETP.NE.AND.EX UP4, UPT, UR9, URZ, UPT, UP4 ;  /* 0x000000ff0900728c */ /* 0x000fe2000bf85340 */
[----:B------:R-:W1:Y:S01]  /*4890*/  LDC R2, c[0x0][0xb0c] ;  /* 0x0002c300ff027b82 */ /* 0x000e620000000800 */
[----:B---3--:R-:W-:Y:S01]  /*48a0*/  R2UR UR14, R24 ;  /* 0x00000000180e72ca */ /* 0x008fe200000e0000 */
[----:B------:R-:W-:Y:S02]  /*48b0*/  UPRMT UR15, URZ, 0x654, UR15 ;  /* 0x00000654ff0f7896 */ /* 0x000fe4000800000f */
[----:B------:R-:W-:Y:S02]  /*48c0*/  UPRMT UR45, UR45, 0x654, UR17 ;  /* 0x000006542d2d7896 */ /* 0x000fe40008000011 */
[----:B------:R-:W-:Y:S02]  /*48d0*/  UISETP.NE.AND.EX UP5, UPT, UR5, URZ, UPT, UP5 ;  /* 0x000000ff0500728c */ /* 0x000fe4000bfa5350 */
[----:B------:R-:W3:Y:S01]  /*48e0*/  LDC R17, c[0x0][0xb20] ;  /* 0x0002c800ff117b82 */ /* 0x000ee20000000800 */
[----:B------:R-:W-:Y:S01]  /*48f0*/  ISETP.NE.AND P1, PT, R0, 0x1, PT ;  /* 0x000000010000780c */ /* 0x000fe20003f25270 */
[----:B------:R-:W-:-:S06]  /*4900*/  VOTEU.ANY UP3, P0 ;  /* 0x0000000000ff7886 */ /* 0x000fcc0000060100 */
[----:B------:R-:W4:Y:S08]  /*4910*/  LDC.64 R36, c[0x0][0x348] ;  /* 0x0000d200ff247b82 */ /* 0x000f300000000a00 */
[----:B------:R-:W1:Y:S08]  /*4920*/  LDC.64 R20, c[0x0][0xb10] ;  /* 0x0002c400ff147b82 */ /* 0x000e700000000a00 */
[----:B------:R-:W1:Y:S08]  /*4930*/  LDC.64 R6, c[0x0][0xb18] ;  /* 0x0002c600ff067b82 */ /* 0x000e700000000a00 */
[----:B------:R-:W1:Y:S08]  /*4940*/  LDC.64 R4, c[0x0][0xb28] ;  /* 0x0002ca00ff047b82 */ /* 0x000e700000000a00 */
[----:B------:R-:W1:Y:S08]  /*4950*/  LDC.64 R22, c[0x0][0x990] ;  /* 0x00026400ff167b82 */ /* 0x000e700000000a00 */
[----:B--23--:R-:W1:Y:S02]  /*4960*/  LDC R18, c[0x0][0x374] ;  /* 0x0000dd00ff127b82 */ /* 0x00ce640000000800 */
.L_x_89:
[----:B------:R-:W-:Y:S04]  /*4970*/  SHF.L.U32 R3, R32, 0x1f, RZ ;  /* 0x0000001f20037819 */ /* 0x000fe800000006ff */
[----:B--2---:R-:W2:Y:S02]  /*4980*/  SYNCS.PHASECHK.TRANS64.TRYWAIT P0, [UR22+0x1b0], R3 ;  /* 0x0001b003ff0075a7 */ /* 0x004ea40008001116 */
[----:B--2---:R-:W-:Y:S05]  /*4990*/  @!P0 BRA `(.L_x_81) ;  /* 0x0000005400388947 */ /* 0x004fea0003800000 */
.L_x_183:
[----:B------:R-:W3:Y:S01]  /*49a0*/  LDS.128 R28, [UR22+0x1f0] ;  /* 0x0001f016ff1c7984 */ /* 0x000ee20008000c00 */
[----:B------:R-:W-:Y:S01]  /*49b0*/  ISETP.GE.AND P0, PT, R72, 0x1, PT ;  /* 0x000000014800780c */ /* 0x000fe20003f06270 */
[----:B------:R-:W-:Y:S01]  /*49c0*/  @!PT LDS RZ, [RZ] ;  /* 0x00000000fffff984 */ /* 0x000fe20000000800 */
[----:B------:R-:W-:Y:S01]  /*49d0*/  @!PT LDS RZ, [RZ] ;  /* 0x00000000fffff984 */ /* 0x000fe20000000800 */
[----:B------:R-:W-:Y:S01]  /*49e0*/  @!PT LDS RZ, [RZ] ;  /* 0x00000000fffff984 */ /* 0x000fe20000000800 */
[----:B------:R-:W-:Y:S01]  /*49f0*/  @!PT LDS RZ, [RZ] ;  /* 0x00000000fffff984 */ /* 0x000fe20000000800 */
[----:B------:R1:W-:Y:S06]  /*4a00*/  MEMBAR.ALL.CTA ;  /* 0x0000000000007992 */ /* 0x0003ec0000008000 */
[----:B-1----:R-:W1:Y:S02]  /*4a10*/  FENCE.VIEW.ASYNC.S ;  /* 0x00000000000073c6 */ /* 0x002e640000000000 */
[----:B-1----:R-:W-:Y:S01]  /*4a20*/  SYNCS.ARRIVE.TRANS64.RED.A1T0 RZ, [UR15], RZ ;  /* 0x000000ffffff79a7 */ /* 0x002fe2000810040f */
[----:B---3--:R-:W-:Y:S11]  /*4a30*/  LOP3.LUT P3, RZ, R30, 0x1, RZ, 0xc0, !PT ;  /* 0x000000011eff7812 */ /* 0x008ff6000786c0ff */
[----:B------:R-:W-:Y:S02]  /*4a40*/  @!UPT UIADD3 URZ, UPT, UPT, URZ, URZ, URZ ;  /* 0x000000fffffff290 */ /* 0x000fe4000fffe0ff */
[----:B------:R-:W-:Y:S02]  /*4a50*/  @P3 MOV R13, R28 ;  /* 0x0000001c000d3202 */ /* 0x000fe40000000f00 */
[----:B------:R-:W-:Y:S01]  /*4a60*/  @P3 LOP3.LUT R8, R29, 0xffff, RZ, 0xc0, !PT ;  /* 0x0000ffff1d083812 */ /* 0x000fe200078ec0ff */
[----:B------:R-:W-:Y:S06]  /*4a70*/  @!P0 BRA `(.L_x_82) ;  /* 0x0000000000a48947 */ /* 0x000fec0003800000 */
[----:B------:R-:W-:Y:S01]  /*4a80*/  IMAD.HI.U32 R40, R18, R7, RZ ;  /* 0x0000000712287227 */ /* 0x000fe200078e00ff */
[----:B------:R-:W-:Y:S02]  /*4a90*/  ISETP.NE.AND P0, PT, R6, 0x1, PT ;  /* 0x000000010600780c */ /* 0x000fe40003f05270 */
[----:B------:R-:W-:Y:S01]  /*4aa0*/  ISETP.NE.AND P2, PT, R72, 0x1, PT ;  /* 0x000000014800780c */ /* 0x000fe20003f45270 */
[-C--:B------:R-:W-:Y:S01]  /*4ab0*/  IMAD.HI.U32 R38, R33, R20.reuse, RZ ;  /* 0x0000001421267227 */ /* 0x080fe200078e00ff */
[----:B------:R-:W-:Y:S02]  /*4ac0*/  SHF.R.U32.HI R35, RZ, R17, R40 ;  /* 0x00000011ff237219 */ /* 0x000fe40000011628 */
[----:B------:R-:W-:Y:S01]  /*4ad0*/  ISETP.NE.AND P4, PT, R2, 0x1, PT ;  /* 0x000000010200780c */ /* 0x000fe20003f85270 */
[----:B------:R-:W-:Y:S01]  /*4ae0*/  IMAD.HI.U32 R44, R8, R7, RZ ;  /* 0x00000007082c7227 */ /* 0x000fe200078e00ff */
[----:B------:R-:W-:Y:S02]  /*4af0*/  SHF.R.U32.HI R38, RZ, R21, R38 ;  /* 0x00000015ff267219 */ /* 0x000fe40000011626 */
[----:B--2---:R-:W-:Y:S01]  /*4b00*/  SEL R3, R18, R35, !P0 ;  /* 0x0000002312037207 */ /* 0x004fe20004000000 */
[----:B------:R-:W-:Y:S01]  /*4b10*/  IMAD.HI.U32 R40, R13, R20, RZ ;  /* 0x000000140d287227 */ /* 0x000fe200078e00ff */
[----:B------:R-:W-:Y:S02]  /*4b20*/  SEL R11, R33, R38, !P4 ;  /* 0x00000026210b7207 */ /* 0x000fe40006000000 */
[----:B------:R-:W-:Y:S01]  /*4b30*/  SHF.R.U32.HI R35, RZ, R17, R44 ;  /* 0x00000011ff237219 */ /* 0x000fe2000001162c */
[-C--:B------:R-:W-:Y:S01]  /*4b40*/  IMAD.HI.U32 R42, R3, R4.reuse, RZ ;  /* 0x00000004032a7227 */ /* 0x080fe200078e00ff */
[----:B------:R-:W-:Y:S02]  /*4b50*/  SHF.R.U32.HI R40, RZ, R21, R40 ;  /* 0x00000015ff287219 */ /* 0x000fe40000011628 */
[----:B------:R-:W-:Y:S01]  /*4b60*/  SEL R9, R8, R35, !P0 ;  /* 0x0000002308097207 */ /* 0x000fe20004000000 */
[-C--:B------:R-:W-:Y:S01]  /*4b70*/  IMAD.HI.U32 R38, R11, R4.reuse, RZ ;  /* 0x000000040b267227 */ /* 0x080fe200078e00ff */
[-C--:B------:R-:W-:Y:S03]  /*4b80*/  @P2 SHF.R.U32.HI R3, RZ, R5.reuse, R42 ;  /* 0x00000005ff032219 */ /* 0x080fe6000001162a */
[----:B------:R-:W-:Y:S01]  /*4b90*/  IMAD.HI.U32 R14, R9, R4, RZ ;  /* 0x00000004090e7227 */ /* 0x000fe200078e00ff */
[----:B------:R-:W-:Y:S03]  /*4ba0*/  @P2 SHF.R.U32.HI R11, RZ, R5, R38 ;  /* 0x00000005ff0b2219 */ /* 0x000fe60000011626 */
[C---:B------:R-:W-:Y:S01]  /*4bb0*/  IMAD R10, R72.reuse, R3, RZ ;  /* 0x00000003480a7224 */ /* 0x040fe200078e02ff */
[----:B------:R-:W-:Y:S01]  /*4bc0*/  SEL R3, R13, R40, !P4 ;  /* 0x000000280d037207 */ /* 0x000fe20006000000 */
[C---:B------:R-:W-:Y:S01]  /*4bd0*/  IMAD R12, R72.reuse, R11, RZ ;  /* 0x0000000b480c7224 */ /* 0x040fe200078e02ff */
[-C--:B------:R-:W-:Y:S02]  /*4be0*/  SHF.R.U32.HI R14, RZ, R5.reuse, R14 ;  /* 0x00000005ff0e7219 */ /* 0x080fe4000001160e */
[C---:B------:R-:W-:Y:S02]  /*4bf0*/  ISETP.GE.AND P0, PT, R9.reuse, R10, PT ;  /* 0x0000000a0900720c */ /* 0x040fe40003f06270 */
[----:B------:R-:W-:Y:S02]  /*4c00*/  SEL R15, R9, R14, !P2 ;  /* 0x0000000e090f7207 */ /* 0x000fe40005000000 */
[C---:B------:R-:W-:Y:S03]  /*4c10*/  ISETP.GE.OR P0, PT, R3.reuse, R12, P0 ;  /* 0x0000000c0300720c */ /* 0x040fe60000706670 */
[----:B------:R-:W-:Y:S04]  /*4c20*/  IMAD.MOV R14, RZ, RZ, -R15 ;  /* 0x000000ffff0e7224 */ /* 0x000fe800078e0a0f */
[----:B------:R-:W-:Y:S06]  /*4c30*/  IMAD R14, R72, R14, R9 ;  /* 0x0000000e480e7224 */ /* 0x000fec00078e0209 */
[C---:B------:R-:W-:Y:S05]  /*4c40*/  @!P0 IMAD.HI.U32 R10, R3.reuse, R4, RZ ;  /* 0x00000004030a8227 */ /* 0x040fea00078e00ff */
[----:B------:R-:W-:Y:S04]  /*4c50*/  @!P0 SHF.R.U32.HI R10, RZ, R5, R10 ;  /* 0x00000005ff0a8219 */ /* 0x000fe8000001160a */
[----:B------:R-:W-:Y:S01]  /*4c60*/  @!P0 SEL R0, R3, R10, !P2 ;  /* 0x0000000a03008207 */ /* 0x000fe20005000000 */
[----:B------:R-:W-:Y:S03]  /*4c70*/  IMAD.MOV R10, RZ, RZ, -R3 ;  /* 0x000000ffff0a7224 */ /* 0x000fe600078e0a03 */
[----:B------:R-:W-:Y:S01]  /*4c80*/  @!P0 IADD3 R15, PT, PT, R15, -R0, RZ ;  /* 0x800000000f0f8210 */ /* 0x000fe20007ffe0ff */
[----:B------:R-:W-:Y:S01]  /*4c90*/  @!P0 IMAD R0, R11, R14, R0 ;  /* 0x0000000e0b008224 */ /* 0x000fe200078e0200 */
[----:B------:R-:W-:Y:S01]  /*4ca0*/  IADD3 R11, PT, PT, -R9, RZ, RZ ;  /* 0x000000ff090b7210 */ /* 0x000fe20007ffe1ff */
[----:B------:R-:W-:Y:S02]  /*4cb0*/  IMAD R13, R2, R10, R13 ;  /* 0x0000000a020d7224 */ /* 0x000fe400078e020d */
[----:B------:R-:W-:Y:S02]  /*4cc0*/  @!P0 IMAD R9, R15, R72, R3 ;  /* 0x000000480f098224 */ /* 0x000fe400078e0203 */
[----:B------:R-:W-:Y:S02]  /*4cd0*/  @!P0 IMAD.MOV.U32 R3, RZ, RZ, R0 ;  /* 0x000000ffff038224 */ /* 0x000fe400078e0000 */
[----:B------:R-:W-:Y:S02]  /*4ce0*/  IMAD R8, R6, R11, R8 ;  /* 0x0000000b06087224 */ /* 0x000fe400078e0208 */
[----:B------:R-:W-:Y:S02]  /*4cf0*/  IMAD R13, R3, R2, R13 ;  /* 0x00000002030d7224 */ /* 0x000fe400078e020d */
[----:B------:R-:W-:Y:S02]  /*4d00*/  IMAD R8, R9, R6, R8 ;  /* 0x0000000609087224 */ /* 0x000fe400078e0208 */
.L_x_82:
[----:B------:R-:W-:Y:S05]  /*4d10*/  BRA.U UP1, `(.L_x_83) ;  /* 0x0000000101107547 */ /* 0x000fea000b800000 */
[----:B--2---:R-:W-:Y:S04]  /*4d20*/  MOV R0, UR6 ;  /* 0x0000000600007c02 */ /* 0x004fe80008000f00 */
[----:B------:R-:W-:Y:S04]  /*4d30*/  SHF.L.U32 R3, R0, 0x1f, RZ ;  /* 0x0000001f00037819 */ /* 0x000fe800000006ff */
[----:B------:R-:W1:Y:S02]  /*4d40*/  SYNCS.PHASECHK.TRANS64.TRYWAIT P0, [UR22+0x1a8], R3 ;  /* 0x0001a803ff0075a7 */ /* 0x000e640008001116 */
[----:B-1----:R-:W-:Y:S05]  /*4d50*/  @!P0 BRA `(.L_x_84) ;  /* 0x0000005000608947 */ /* 0x002fea0003800000 */
.L_x_83:
[----:B------:R-:W-:Y:S02]  /*4d60*/  R2UR UR18, R16 ;  /* 0x00000000101272ca */ /* 0x000fe400000e0000 */
[----:B------:R-:W-:Y:S02]  /*4d70*/  ISETP.NE.U32.AND P0, PT, RZ, UR4, PT ;  /* 0x00000004ff007c0c */ /* 0x000fe4000bf05070 */
[----:B------:R-:W-:Y:S02]  /*4d80*/  SHF.L.U32 R12, R34, 0x1f, RZ ;  /* 0x0000001f220c7819 */ /* 0x000fe400000006ff */
[----:B------:R-:W-:Y:S07]  /*4d90*/  ISETP.NE.AND.EX P0, PT, RZ, UR5, PT, P0 ;  /* 0x00000005ff007c0c */ /* 0x000fee000bf05300 */
[----:B------:R-:W-:Y:S01]  /*4da0*/  USHF.L.U32 UR18, UR18, 0x7, URZ ;  /* 0x0000000712127899 */ /* 0x000fe200080006ff */
[----:B------:R-:W-:Y:S11]  /*4db0*/  BRA.U !UP5, `(.L_x_85) ;  /* 0x000000010d347547 */ /* 0x000ff6000b800000 */
[----:B------:R-:W-:Y:S01]  /*4dc0*/  UPLOP3.LUT UP0, UPT, UPT, UPT, UP4, 0x80, 0x8 ;  /* 0x000000000008789c */ /* 0x000fe20003f0f040 */
[----:B-12---:R-:W-:Y:S02]  /*4dd0*/  HFMA2 R0, -RZ, RZ, 0, 5.9604644775390625e-08 ;  /* 0x00000001ff007431 */ /* 0x006fe400000001ff */
[----:B------:R-:W-:Y:S03]  /*4de0*/  IMAD.MOV.U32 R177, RZ, RZ, 0x1 ;  /* 0x00000001ffb17424 */ /* 0x000fe600078e00ff */
[----:B------:R-:W-:Y:S05]  /*4df0*/  PLOP3.LUT P2, PT, PT, PT, UP0, 0x80, 0x8 ;  /* 0x000000000008781c */ /* 0x000fea0003f4f008 */
[----:B------:R-:W1:Y:S01]  /*4e00*/  @UP0 LDCU.64 UR10, c[0x0][0x888] ;  /* 0x00011100ff0a07ac */ /* 0x000e620008000a00 */
[----:B------:R-:W-:Y:S07]  /*4e10*/  @UP0 UIMAD UR8, UR56, UR4, URZ ;  /* 0x00000004380802a4 */ /* 0x000fee000f8e02ff */
[----:B------:R-:W-:Y:S01]  /*4e20*/  @!P2 PRMT R177, R0, 0x7610, R177 ;  /* 0x0000761000b1a816 */ /* 0x000fe200000000b1 */
[----:B-1----:R-:W-:Y:S03]  /*4e30*/  @UP0 UIMAD.WIDE UR10, UR8, 0x4, UR10 ;  /* 0x00000004080a08a5 */ /* 0x002fe6000f8e020a */
[----:B------:R-:W1:Y:S03]  /*4e40*/  @!UP0 LDCU UR8, c[0x0][0x880] ;  /* 0x00011000ff0887ac */ /* 0x000e660008000800 */
[----:B------:R-:W-:Y:S01]  /*4e50*/  IMAD.U32 R10, RZ, RZ, UR10 ;  /* 0x0000000aff0a7e24 */ /* 0x000fe2000f8e00ff */
[----:B------:R-:W-:Y:S05]  /*4e60*/  MOV R11, UR11 ;  /* 0x0000000b000b7c02 */ /* 0x000fea0008000f00 */
[----:B-----5:R3:W5:Y:S02]  /*4e70*/  @P2 LDG.E R81, desc[UR48][R10.64] ;  /* 0x000000300a512981 */ /* 0x020764000c1e1900 */
[----:B-1-3--:R-:W-:Y:S07]  /*4e80*/  @!P2 IMAD.U32 R81, RZ, RZ, UR8 ;  /* 0x00000008ff51ae24 */ /* 0x00afee000f8e00ff */
.L_x_85:
[----:B-----5:R-:W-:Y:S01]  /*4e90*/  @!P0 FSETP.EQ.AND P4, PT, R81, RZ, PT ;  /* 0x000000ff5100820b */ /* 0x020fe20003f82000 */
[----:B------:R-:W-:Y:S01]  /*4ea0*/  @!UPT UIADD3 URZ, UPT, UPT, URZ, URZ, URZ ;  /* 0x000000fffffff290 */ /* 0x000fe2000fffe0ff */
[----:B------:R-:W-:Y:S11]  /*4eb0*/  @!P0 BRA `(.L_x_86) ;  /* 0x0000000000148947 */ /* 0x000ff60003800000 */
[----:B------:R-:W-:Y:S02]  /*4ec0*/  LOP3.LUT P0, RZ, R177, 0xff, RZ, 0xc0, !PT ;  /* 0x000000ffb1ff7812 */ /* 0x000fe4000780c0ff */
[----:B------:R-:W-:Y:S04]  /*4ed0*/  PLOP3.LUT P4, PT, PT, PT, UP0, 0x80, 0x8 ;  /* 0x000000000008781c */ /* 0x000fe80003f8f008 */
[----:B------:R-:W-:Y:S07]  /*4ee0*/  PLOP3.LUT P4, PT, P4, PT, PT, 0x8, 0x80 ;  /* 0x000000000080781c */ /* 0x000fee000278e170 */
[----:B------:R-:W-:Y:S11]  /*4ef0*/  @P0 FSETP.EQ.AND P4, PT, R81, RZ, PT ;  /* 0x000000ff5100020b */ /* 0x000ff60003f82000 */
[----:B------:R-:W-:Y:S02]  /*4f00*/  @!UPT UIADD3 URZ, UPT, UPT, URZ, URZ, URZ ;  /* 0x000000fffffff290 */ /* 0x000fe4000fffe0ff */
.L_x_86:
[----:B------:R-:W-:Y:S01]  /*4f10*/  ISETP.NE.AND P0, PT, R24, 0x1, PT ;  /* 0x000000011800780c */ /* 0x000fe20003f05270 */
[----:B------:R-:W3:Y:S01]  /*4f20*/  SYNCS.PHASECHK.TRANS64.TRYWAIT P2, [UR22+0x190], R12 ;  /* 0x0001900cff0075a7 */ /* 0x000ee20008041116 */
[----:B------:R-:W-:Y:S04]  /*4f30*/  IMAD.SHL.U32 R10, R19, 0x80, RZ ;  /* 0x00000080130a7824 */ /* 0x000fe800078e00ff */
[C---:B------:R-:W-:Y:S01]  /*4f40*/  IMAD.HI.U32 R9, R10.reuse, R25, RZ ;  /* 0x000000190a097227 */ /* 0x040fe200078e00ff */
[C---:B------:R-:W-:Y:S04]  /*4f50*/  R2UR UR19, R10.reuse ;  /* 0x000000000a1372ca */ /* 0x040fe800000e0000 */
[----:B------:R-:W-:Y:S04]  /*4f60*/  SHF.R.U32.HI R9, RZ, R26, R9 ;  /* 0x0000001aff097219 */ /* 0x000fe80000011609 */
[----:B------:R-:W-:Y:S02]  /*4f70*/  SEL R9, R10, R9, !P0 ;  /* 0x000000090a097207 */ /* 0x000fe40004000000 */
[----:B------:R-:W-:Y:S02]  /*4f80*/  ELECT P0, URZ, PT ;  /* 0x0000000000ff782f */ /* 0x000fe40003800000 */
[C---:B------:R-:W-:Y:S01]  /*4f90*/  R2UR UR8, R9.reuse ;  /* 0x00000000090872ca */ /* 0x040fe200000e0000 */
[C---:B-12---:R-:W-:Y:S01]  /*4fa0*/  IMAD.HI.U32 R0, R9.reuse, R22, RZ ;  /* 0x0000001609007227 */ /* 0x046fe200078e00ff */
[----:B------:R-:W-:Y:S02]  /*4fb0*/  PLOP3.LUT P4, PT, P4, P0, PT, 0xf2, 0x2f ;  /* 0x00000000002f781c */ /* 0x000fe40002781e72 */
[----:B------:R-:W-:Y:S01]  /*4fc0*/  R2UR UR20, R9 ;  /* 0x00000000091472ca */ /* 0x000fe200000e0000 */
[----:B------:R-:W-:Y:S01]  /*4fd0*/  IMAD.MOV R3, RZ, RZ, -R9 ;  /* 0x000000ffff037224 */ /* 0x000fe200078e0a09 */
[----:B------:R-:W-:Y:S04]  /*4fe0*/  SHF.R.U32.HI R0, RZ, R23, R0 ;  /* 0x00000017ff007219 */ /* 0x000fe80000011600 */
[----:B------:R-:W-:Y:S02]  /*4ff0*/  R2UR UR21, R0 ;  /* 0x00000000001572ca */ /* 0x000fe400000e0000 */
[----:B------:R-:W-:Y:S03]  /*5000*/  R2UR UR9, R3 ;  /* 0x00000000030972ca */ /* 0x000fe600000e0000 */
[----:B----4-:R-:W-:Y:S05]  /*5010*/  @!P4 IADD3 R19, P0, PT, R36, 0x580, RZ ;  /* 0x000005802413c810 */ /* 0x010fea0007f1e0ff */
[----:B------:R-:W-:Y:S03]  /*5020*/  @!P4 IMAD.X R16, RZ, RZ, R37, P0 ;  /* 0x000000ffff10c224 */ /* 0x000fe600000e0625 */
[----:B------:R-:W-:Y:S02]  /*5030*/  USEL UR21, UR8, UR21, !UP3 ;  /* 0x0000001508157287 */ /* 0x000fe4000d800000 */
[----:B------:R-:W-:Y:S04]  /*5040*/  UIMAD UR19, UR14, UR9, UR19 ;  /* 0x000000090e1372a4 */ /* 0x000fe8000f8e0213 */
[----:B------:R-:W-:Y:S05]  /*5050*/  IMAD R0, RZ, RZ, -UR21 ;  /* 0x80000015ff007e24 */ /* 0x000fea000f8e02ff */
[----:B------:R-:W-:Y:S11]  /*5060*/  R2UR UR8, R0 ;  /* 0x00000000000872ca */ /* 0x000ff600000e0000 */
[----:B------:R-:W-:Y:S02]  /*5070*/  @!UPT UIADD3 URZ, UPT, UPT, URZ, URZ, URZ ;  /* 0x000000fffffff290 */ /* 0x000fe4000fffe0ff */
[----:B------:R-:W-:Y:S01]  /*5080*/  UIMAD UR20, UR7, UR8, UR20 ;  /* 0x00000008071472a4 */ /* 0x000fe2000f8e0214 */
[----:B---3--:R-:W-:Y:S11]  /*5090*/  @!P2 BRA `(.L_x_87) ;  /* 0x0000004c00a8a947 */ /* 0x008ff60003800000 */
.L_x_186:
[----:B------:R-:W2:Y:S01]  /*50a0*/  LDC.64 R14, c[0x0][0xb10] ;  /* 0x0002c400ff0e7b82 */ /* 0x000ea20000000a00 */
[----:B------:R-:W-:Y:S01]  /*50b0*/  @!P4 R2UR UR8, R19 ;  /* 0x000000001308c2ca */ /* 0x000fe200000e0000 */
[----:B------:R-:W-:Y:S01]  /*50c0*/  VOTEU.ALL UP2, P4 ;  /* 0x0000000000ff7886 */ /* 0x000fe20002040000 */
[----:B------:R-:W-:Y:S01]  /*50d0*/  @!P4 R2UR UR9, R16 ;  /* 0x000000001009c2ca */ /* 0x000fe200000e0000 */
[----:B------:R-:W-:Y:S01]  /*50e0*/  VOTEU.ALL UP1, P4 ;  /* 0x0000000000ff7886 */ /* 0x000fe20002020000 */
[----:B------:R-:W-:Y:S03]  /*50f0*/  @!P4 IMAD.MOV.U32 R16, RZ, RZ, 0x2000 ;  /* 0x00002000ff10c424 */ /* 0x000fe600078e00ff */
[----:B------:R-:W3:Y:S01]  /*5100*/  LDC.64 R10, c[0x0][0xb18] ;  /* 0x0002c600ff0a7b82 */ /* 0x000ee20000000a00 */
[----:B------:R-:W-:Y:S01]  /*5110*/  @!UP2 UIADD3 UR16, UPT, UPT, UR22, 0x400, URZ ;  /* 0x000004001610a890 */ /* 0x000fe2000fffe0ff */
[----:B------:R-:W-:Y:S06]  /*5120*/  @P3 SHF.R.U32.HI R28, RZ, 0x10, R29 ;  /* 0x00000010ff1c3819 */ /* 0x000fec000001161d */
[----:B------:R-:W4:Y:S01]  /*5130*/  @!P1 LDC R0, c[0x0][0xb20] ;  /* 0x0002c800ff009b82 */ /* 0x000f220000000800 */
[----:B------:R-:W-:Y:S01]  /*5140*/  @P3 R2UR UR56, R28 ;  /* 0x000000001c3832ca */ /* 0x000fe200000e0000 */
[----:B------:R-:W-:Y:S06]  /*5150*/  IMAD.U32 R38, RZ, RZ, UR8 ;  /* 0x00000008ff267e24 */ /* 0x000fec000f8e00ff */
[----:B-1----:R-:W1:Y:S01]  /*5160*/  @!P1 LDC R3, c[0x0][0xb0c] ;  /* 0x0002c300ff039b82 */ /* 0x002e620000000800 */
[----:B------:R-:W-:Y:S01]  /*5170*/  IMAD.U32 R39, RZ, RZ, UR9 ;  /* 0x00000009ff277e24 */ /* 0x000fe2000f8e00ff */
[----:B------:R-:W-:Y:S01]  /*5180*/  @!UP2 UPRMT UR9, URZ, 0x40, URZ ;  /* 0x00000040ff09a896 */ /* 0x000fe200080000ff */
[----:B------:R-:W-:Y:S03]  /*5190*/  @!P4 R2UR UR10, R38 ;  /* 0x00000000260ac2ca */ /* 0x000fe600000e0000 */
[----:B------:R-:W-:Y:S01]  /*51a0*/  @!P4 R2UR UR11, R39 ;  /* 0x00000000270bc2ca */ /* 0x000fe200000e0000 */
[----:B------:R-:W-:Y:S11]  /*51b0*/  @!UP2 UPRMT UR8, UR9, 0x5410, URZ ;  /* 0x000054100908a896 */ /* 0x000ff600080000ff */
[----:B------:R-:W-:Y:S01]  /*51c0*/  @!UPT UIADD3 URZ, UPT, UPT, URZ, URZ, URZ ;  /* 0x000000fffffff290 */ /* 0x000fe2000fffe0ff */
[----:B------:R1:W-:Y:S01]  /*51d0*/  @!UP1 UTMALDG.4D.IM2COL [UR16], [UR10], UR8 ;  /* 0x000000100a0093b4 */ /* 0x0003e20008058008 */
[----:B------:R1:W-:Y:S02]  /*51e0*/  @!P4 SYNCS.ARRIVE.TRANS64.RED.A0TR RZ, [UR22+0x180], R16 ;  /* 0x00018010ffffc9a7 */ /* 0x0003e40008300416 */
[----:B-1----:R-:W-:Y:S01]  /*51f0*/  @!P1 ISETP.NE.AND P2, PT, R3, 0x1, PT ;  /* 0x000000010300980c */ /* 0x002fe20003f45270 */
[C---:B--2---:R-:W-:Y:S01]  /*5200*/  @!P1 IMAD.HI.U32 R14, R13.reuse, R14, RZ ;  /* 0x0000000e0d0e9227 */ /* 0x044fe200078e00ff */
[----:B---3--:R-:W-:Y:S03]  /*5210*/  @!P1 ISETP.NE.AND P0, PT, R10, 0x1, PT ;  /* 0x000000010a00980c */ /* 0x008fe60003f05270 */
[C---:B------:R-:W-:Y:S01]  /*5220*/  @!P1 IMAD.HI.U32 R11, R8.reuse, R11, RZ ;  /* 0x0000000b080b9227 */ /* 0x040fe200078e00ff */
[----:B------:R-:W-:Y:S04]  /*5230*/  @!P1 SHF.R.U32.HI R14, RZ, R15, R14 ;  /* 0x0000000fff0e9219 */ /* 0x000fe8000001160e */
[----:B----4-:R-:W-:Y:S01]  /*5240*/  @!P1 SHF.R.U32.HI R9, RZ, R0, R11 ;  /* 0x00000000ff099219 */ /* 0x010fe2000001160b */
[----:B------:R-:W-:Y:S01]  /*5250*/  SYNCS.ARRIVE.TRANS64.RED.A1T0 RZ, [UR45], RZ ;  /* 0x000000ffffff79a7 */ /* 0x000fe2000810042d */
[----:B------:R-:W-:Y:S02]  /*5260*/  @!P1 SEL R14, R13, R14, !P2 ;  /* 0x0000000e0d0e9207 */ /* 0x000fe40005000000 */
[----:B------:R-:W-:Y:S01]  /*5270*/  @!P1 SEL R9, R8, R9, !P0 ;  /* 0x0000000908099207 */ /* 0x000fe20004000000 */
[----:B------:R-:W1:Y:S04]  /*5280*/  SYNCS.PHASECHK.TRANS64.TRYWAIT P5, [UR22+0x198], R12 ;  /* 0x0001980cff0075a7 */ /* 0x000e6800080a1116 */
[----:B------:R-:W-:Y:S02]  /*5290*/  @!P1 IMAD.IADD R0, R9, 0x1, -R14 ;  /* 0x0000000109009824 */ /* 0x000fe400078e0a0e */
[----:B------:R-:W-:Y:S02]  /*52a0*/  @!P1 IMAD.IADD R9, R14, 0x1, -R9 ;  /* 0x000000010e099824 */ /* 0x000fe400078e0a09 */
[----:B------:R-:W-:Y:S02]  /*52b0*/  @!P1 IMAD R13, R0, R3, R13 ;  /* 0x00000003000d9224 */ /* 0x000fe400078e020d */
[----:B------:R-:W-:Y:S01]  /*52c0*/  @!P1 IMAD R8, R9, R10, R8 ;  /* 0x0000000a09089224 */ /* 0x000fe200078e0208 */
[----:B-1----:R-:W-:Y:S06]  /*52d0*/  @!P5 BRA `(.L_x_88) ;  /* 0x0000004c0030d947 */ /* 0x002fec0003800000 */
.L_x_188:
[----:B-1----:R-:W-:Y:S01]  /*52e0*/  @!P4 IADD3 R3, P0, PT, R36, 0x580, RZ ;  /* 0x000005802403c810 */ /* 0x002fe20007f1e0ff */
[----:B------:R-:W-:Y:S01]  /*52f0*/  VOTEU.ALL UP2, P4 ;  /* 0x0000000000ff7886 */ /* 0x000fe20002040000 */
[----:B------:R-:W-:Y:S01]  /*5300*/  VOTEU.ALL UP1, P4 ;  /* 0x0000000000ff7886 */ /* 0x000fe20002020000 */
[----:B------:R-:W-:Y:S01]  /*5310*/  UMOV UR11, UR19 ;  /* 0x00000013000b7c82 */ /* 0x000fe20008000000 */
[----:B------:R-:W-:Y:S01]  /*5320*/  @!P4 R2UR UR9, R3 ;  /* 0x000000000309c2ca */ /* 0x000fe200000e0000 */
[----:B------:R-:W-:Y:S01]  /*5330*/  @!P4 IMAD.X R0, RZ, RZ, R37, P0 ;  /* 0x000000ffff00c224 */ /* 0x000fe200000e0625 */
[----:B------:R-:W-:Y:S01]  /*5340*/  @!UP2 UPRMT UR16, URZ, 0x40, URZ ;  /* 0x00000040ff10a896 */ /* 0x000fe200080000ff */
[----:B------:R-:W-:Y:S01]  /*5350*/  LOP3.LUT R34, R34, 0x1, RZ, 0x3c, !PT ;  /* 0x0000000122227812 */ /* 0x000fe200078e3cff */
[----:B------:R-:W-:Y:S01]  /*5360*/  @!UP2 UIADD3 UR10, UPT, UPT, UR18, 0x40, URZ ;  /* 0x00000040120aa890 */ /* 0x000fe2000fffe0ff */
[----:B------:R-:W-:Y:S01]  /*5370*/  LOP3.LUT R32, R32, 0x1, RZ, 0x3c, !PT ;  /* 0x0000000120207812 */ /* 0x000fe200078e3cff */
[----:B------:R-:W-:Y:S01]  /*5380*/  @!UP2 UPRMT UR18, UR16, 0x5410, URZ ;  /* 0x000054101012a896 */ /* 0x000fe200080000ff */
[----:B------:R-:W-:Y:S01]  /*5390*/  @!P4 R2UR UR8, R0 ;  /* 0x000000000008c2ca */ /* 0x000fe200000e0000 */
[----:B------:R-:W-:Y:S01]  /*53a0*/  UMOV UR12, UR20 ;  /* 0x00000014000c7c82 */ /* 0x000fe20008000000 */
[----:B------:R-:W-:Y:S01]  /*53b0*/  UMOV UR13, UR21 ;  /* 0x00000015000d7c82 */ /* 0x000fe20008000000 */
[----:B------:R-:W-:Y:S02]  /*53c0*/  IMAD.IADD R16, R8, 0x1, R145 ;  /* 0x0000000108107824 */ /* 0x000fe400078e0291 */
[----:B------:R-:W-:Y:S02]  /*53d0*/  IMAD.IADD R19, R13, 0x1, R176 ;  /* 0x000000010d137824 */ /* 0x000fe400078e02b0 */
[----:B------:R-:W-:Y:S01]  /*53e0*/  IMAD.U32 R10, RZ, RZ, UR9 ;  /* 0x00000009ff0a7e24 */ /* 0x000fe2000f8e00ff */
[----:B------:R-:W-:Y:S04]  /*53f0*/  @!UP2 UIADD3 UR9, UPT, UPT, UR22, 0x188, URZ ;  /* 0x000001881609a890 */ /* 0x000fe8000fffe0ff */
[----:B------:R-:W-:Y:S01]  /*5400*/  @!P4 R2UR UR24, R10 ;  /* 0x000000000a18c2ca */ /* 0x000fe200000e0000 */
[----:B------:R-:W-:Y:S01]  /*5410*/  IMAD.U32 R11, RZ, RZ, UR8 ;  /* 0x00000008ff0b7e24 */ /* 0x000fe2000f8e00ff */
[----:B------:R-:W-:Y:S04]  /*5420*/  @!UP2 UIADD3 UR8, UPT, UPT, UR22, 0x2400, URZ ;  /* 0x000024001608a890 */ /* 0x000fe8000fffe0ff */
[----:B------:R-:W-:Y:S11]  /*5430*/  @!P4 R2UR UR25, R11 ;  /* 0x000000000b19c2ca */ /* 0x000ff600000e0000 */
[----:B------:R-:W-:Y:S02]  /*5440*/  @!UPT UIADD3 URZ, UPT, UPT, URZ, URZ, URZ ;  /* 0x000000fffffff290 */ /* 0x000fe4000fffe0ff */
[----:B------:R2:W-:Y:S01]  /*5450*/  @!UP1 UTMALDG.4D.IM2COL [UR8], [UR24], UR18 ;  /* 0x00000008180093b4 */ /* 0x0005e20008058012 */
[----:B------:R2:W-:Y:S01]  /*5460*/  @!P4 SYNCS.ARRIVE.TRANS64.RED.A0TR RZ, [UR22+0x188], R27 ;  /* 0x0001881bffffc9a7 */ /* 0x0005e20008300416 */
[----:B------:R-:W-:Y:S01]  /*5470*/  UPLOP3.LUT UP1, UPT, UPT, UPT, UPT, 0x80, 0x8 ;  /* 0x000000000008789c */ /* 0x000fe20003f2f070 */
[----:B------:R-:W-:Y:S01]  /*5480*/  SYNCS.ARRIVE.TRANS64.RED.A1T0 RZ, [UR23], RZ ;  /* 0x000000ffffff79a7 */ /* 0x000fe20008100417 */
[----:B------:R-:W-:Y:S09]  /*5490*/  @P3 BRA `(.L_x_89) ;  /* 0xfffffff400343947 */ /* 0x000ff2000383ffff */
[----:B------:R-:W-:-:S04]  /*54a0*/  SHF.L.U32 R3, R34, 0x1f, RZ ;  /* 0x0000001f22037819 */ /* 0x000fc800000006ff */
[----:B------:R-:W1:Y:S02]  /*54b0*/  SYNCS.PHASECHK.TRANS64.TRYWAIT P0, [UR22+0x190], R3 ;  /* 0x00019003ff0075a7 */ /* 0x000e640008001116 */
[----:B-1----:R-:W-:Y:S05]  /*54c0*/  @!P0 BRA `(.L_x_90) ;  /* 0x0000004800cc8947 */ /* 0x002fea0003800000 */
.L_x_190:
[----:B-1----:R-:W-:-:S07]  /*54d0*/  MOV R0, UR22 ;  /* 0x0000001600007c02 */ /* 0x002fce0008000f00 */
.L_x_91:
[----:B-1----:R-:W-:-:S04]  /*54e0*/  SHF.L.U32 R3, R34, 0x1f, RZ ;  /* 0x0000001f22037819 */ /* 0x002fc800000006ff */
[----:B------:R1:W3:Y:S03]  /*54f0*/  SYNCS.PHASECHK.TRANS64.TRYWAIT P0, [R0+URZ+0x198], R3 ;  /* 0x00019803000075a7 */ /* 0x0002e600080011ff */
[----:B---3--:R-:W-:Y:S05]  /*5500*/  @!P0 NANOSLEEP.SYNCS 0x989680 ;  /* 0x009896800000895d */ /* 0x008fea0003900000 */
[----:B------:R-:W3:Y:S02]  /*5510*/  @!P0 SYNCS.PHASECHK.TRANS64 P0, [R0+URZ+0x198], R3 ;  /* 0x00019803000085a7 */ /* 0x000ee400080010ff */
[----:B--23--:R-:W-:Y:S05]  /*5520*/  @P0 EXIT ;  /* 0x000000000000094d */ /* 0x00cfea0003800000 */
[----:B------:R-:W-:Y:S05]  /*5530*/  BRA `(.L_x_91) ;  /* 0xfffffffc00e87947 */ /* 0x000fea000383ffff */
.L_x_80:
[----:B------:R-:W-:-:S06]  /*5540*/  UISETP.GE.AND UP1, UPT, UR8, 0x4, UPT ;  /* 0x000000040800788c */ /* 0x000fcc000bf26270 */
[----:B------:R-:W-:-:S13]  /*5550*/  PLOP3.LUT P0, PT, PT, PT, UP1, 0x80, 0x8 ;  /* 0x000000000008781c */ /* 0x000fda0003f0f018 */
[----:B------:R-:W-:Y:S05]  /*5560*/  @!P0 EXIT ;  /* 0x000000000000894d */ /* 0x000fea0003800000 */
[----:B------:R-:W-:Y:S01]  /*5570*/  BAR.SYNC.DEFER_BLOCKING 0x6, 0xa0 ;  /* 0x0182800000007b1d */ /* 0x000fe20000010000 */
[C---:B------:R-:W-:Y:S01]  /*5580*/  IMAD.SHL.U32 R0, R186.reuse, 0x40, RZ ;  /* 0x00000040ba007824 */ /* 0x040fe200078e00ff */
[C---:B------:R-:W-:Y:S01]  /*5590*/  LOP3.LUT R188, R186.reuse, 0x60, RZ, 0xc0, !PT ;  /* 0x00000060babc7812 */ /* 0x040fe200078ec0ff */
[C---:B------:R-:W-:Y:S01]  /*55a0*/  IMAD.SHL.U32 R185, R186.reuse, 0x8, RZ ;  /* 0x00000008bab97824 */ /* 0x040fe200078e00ff */
[C---:B------:R-:W-:Y:S01]  /*55b0*/  LOP3.LUT R187, R186.reuse, 0x2, RZ, 0xc0, !PT ;  /* 0x00000002babb7812 */ /* 0x040fe200078ec0ff */
[----:B------:R-:W-:Y:S01]  /*55c0*/  IMAD.U32 R78, R186, 0x10000, RZ ;  /* 0x00010000ba4e7824 */ /* 0x000fe200078e00ff */
[----:B------:R-:W-:Y:S02]  /*55d0*/  UMOV UR51, 0x400 ;  /* 0x0000040000337882 */ /* 0x000fe40000000000 */
[----:B------:R-:W1:Y:S01]  /*55e0*/  LDC R179, c[0x0][0x370] ;  /* 0x0000dc00ffb37b82 */ /* 0x000e620000000800 */
[----:B------:R-:W-:Y:S01]  /*55f0*/  ULEA UR51, UR45, UR51, 0x18 ;  /* 0x000000332d337291 */ /* 0x000fe2000f8ec0ff */
[----:B------:R-:W-:Y:S01]  /*5600*/  LOP3.LUT R4, R0, 0x180, RZ, 0xc0, !PT ;  /* 0x0000018000047812 */ /* 0x000fe200078ec0ff */
[----:B------:R-:W-:Y:S01]  /*5610*/  HFMA2 R181, -RZ, RZ, 0, 0 ;  /* 0x00000000ffb57431 */ /* 0x000fe200000001ff */
[----:B------:R-:W-:Y:S01]  /*5620*/  LOP3.LUT R186, R186, 0x4, RZ, 0xc0, !PT ;  /* 0x00000004baba7812 */ /* 0x000fe200078ec0ff */
[----:B------:R-:W-:Y:S01]  /*5630*/  UIADD3 UR4, UPT, UPT, UR51, 0x4400, URZ ;  /* 0x0000440033047890 */ /* 0x000fe2000fffe0ff */
[----:B------:R-:W-:Y:S01]  /*5640*/  LOP3.LUT R185, R4, 0x30, R185, 0xf8, !PT ;  /* 0x0000003004b97812 */ /* 0x000fe200078ef8b9 */
[----:B------:R-:W-:Y:S01]  /*5650*/  IMAD.MOV.U32 R76, RZ, RZ, RZ ;  /* 0x000000ffff4c7224 */ /* 0x000fe200078e00ff */
[----:B------:R-:W2:Y:S01]  /*5660*/  LDC R74, c[0x0][0xb0c] ;  /* 0x0002c300ff4a7b82 */ /* 0x000ea20000000800 */
[----:B------:R-:W-:Y:S01]  /*5670*/  IMAD.MOV.U32 R184, RZ, RZ, RZ ;  /* 0x000000ffffb87224 */ /* 0x000fe200078e00ff */
[----:B------:R-:W-:-:S02]  /*5680*/  LOP3.LUT R185, R185, 0x1e40, R0, 0xf8, !PT ;  /* 0x00001e40b9b97812 */ /* 0x000fc400078ef800 */
[----:B------:R-:W-:Y:S02]  /*5690*/  CS2R R182, SRZ ;  /* 0x0000000000b67805 */ /* 0x000fe4000001ff00 */
[----:B------:R-:W-:Y:S01]  /*56a0*/  LOP3.LUT R78, R78, 0x600000, RZ, 0xc0, !PT ;  /* 0x006000004e4e7812 */ /* 0x000fe200078ec0ff */
[----:B------:R-:W-:Y:S01]  /*56b0*/  IMAD.MOV R191, RZ, RZ, -R187 ;  /* 0x000000ffffbf7224 */ /* 0x000fe200078e0abb */
[----:B------:R-:W-:Y:S01]  /*56c0*/  IADD3 R192, PT, PT, -R186, 0x2, RZ ;  /* 0x00000002bac07810 */ /* 0x000fe20007ffe1ff */
[----:B------:R-:W-:Y:S01]  /*56d0*/  VIADD R193, R185, UR51 ;  /* 0x00000033b9c17c36 */ /* 0x000fe20008000000 */
[----:B------:R-:W4:Y:S01]  /*56e0*/  LDC R178, c[0x0][0xb20] ;  /* 0x0002c800ffb27b82 */ /* 0x000f220000000800 */
[----:B------:R-:W3:Y:S01]  /*56f0*/  LDS R2, [UR51+0x200] ;  /* 0x00020033ff027984 */ /* 0x000ee20008000800 */
[----:B------:R-:W-:Y:S01]  /*5700*/  IMAD.MOV R190, RZ, RZ, -R186 ;  /* 0x000000ffffbe7224 */ /* 0x000fe200078e0aba */
[----:B------:R-:W-:Y:S01]  /*5710*/  MOV R194, UR4 ;  /* 0x0000000400c27c02 */ /* 0x000fe20008000f00 */
[----:B------:R-:W-:Y:S01]  /*5720*/  VIADD R193, R193, 0x400 ;  /* 0x00000400c1c17836 */ /* 0x000fe20000000000 */
[----:B------:R-:W1:Y:S03]  /*5730*/  LDCU.64 UR54, c[0x0][0x348] ;  /* 0x00006900ff3677ac */ /* 0x000e660008000a00 */
[----:B------:R-:W1:Y:S01]  /*5740*/  LDC R73, c[0x0][0xb30] ;  /* 0x0002cc00ff497b82 */ /* 0x000e620000000800 */
[----:B------:R-:W1:Y:S01]  /*5750*/  LDCU.64 UR36, c[0x0][0x888] ;  /* 0x00011100ff2477ac */ /* 0x000e620008000a00 */
[----:B------:R-:W1:Y:S06]  /*5760*/  LDCU.64 UR38, c[0x0][0x890] ;  /* 0x00011200ff2677ac */ /* 0x000e6c0008000a00 */
[----:B------:R-:W1:Y:S01]  /*5770*/  LDC.64 R166, c[0x0][0xb10] ;  /* 0x0002c400ffa67b82 */ /* 0x000e620000000a00 */
[----:B------:R-:W1:Y:S01]  /*5780*/  LDCU.64 UR46, c[0x0][0xa90] ;  /* 0x00015200ff2e77ac */ /* 0x000e620008000a00 */
[----:B------:R-:W-:-:S06]  /*5790*/  UIADD3 UR50, UPT, UPT, UR51, 0x400, URZ ;  /* 0x0000040033327890 */ /* 0x000fcc000fffe0ff */
[----:B------:R-:W1:Y:S08]  /*57a0*/  LDC.64 R70, c[0x0][0xb18] ;  /* 0x0002c600ff467b82 */ /* 0x000e700000000a00 */
[----:B------:R-:W1:Y:S08]  /*57b0*/  LDC.64 R68, c[0x0][0xb28] ;  /* 0x0002ca00ff447b82 */ /* 0x000e700000000a00 */
[----:B------:R-:W1:Y:S01]  /*57c0*/  LDC.64 R164, c[0x0][0x8b0] ;  /* 0x00022c00ffa47b82 */ /* 0x000e620000000a00 */
[C---:B---3--:R-:W-:Y:S01]  /*57d0*/  VIADD R3, R2.reuse, 0x80 ;  /* 0x0000008002037836 */ /* 0x048fe20000000000 */
[----:B------:R-:W-:-:S04]  /*57e0*/  LOP3.LUT R2, R2, 0xffff, RZ, 0xc0, !PT ;  /* 0x0000ffff02027812 */ /* 0x000fc800078ec0ff */
[----:B------:R-:W-:Y:S02]  /*57f0*/  LOP3.LUT R3, R3, 0xffff, RZ, 0xc0, !PT ;  /* 0x0000ffff03037812 */ /* 0x000fe400078ec0ff */
[----:B------:R-:W3:Y:S03]  /*5800*/  LDC.64 R146, c[0x0][0x8a8] ;  /* 0x00022a00ff927b82 */ /* 0x000ee60000000a00 */
[----:B------:R1:W-:Y:S05]  /*5810*/  STL.64 [R1], R2 ;  /* 0x0000000201007387 */ /* 0x0003ea0000100a00 */
[----:B------:R-:W1:Y:S08]  /*5820*/  LDC.64 R170, c[0x0][0xa80] ;  /* 0x0002a000ffaa7b82 */ /* 0x000e700000000a00 */
[----:B------:R-:W1:Y:S08]  /*5830*/  LDC.64 R168, c[0x0][0xa88] ;  /* 0x0002a200ffa87b82 */ /* 0x000e700000000a00 */
[----:B--2-4-:R-:W1:Y:S02]  /*5840*/  LDC R180, c[0x0][0x374] ;  /* 0x0000dd00ffb47b82 */ /* 0x014e640000000800 */
.L_x_118:
[----:B-1----:R-:W-:Y:S04]  /*5850*/  SHF.L.U32 R3, R183, 0x1f, RZ ;  /* 0x0000001fb7037819 */ /* 0x002fe800000006ff */
[----:B------:R-:W1:Y:S02]  /*5860*/  SYNCS.PHASECHK.TRANS64.TRYWAIT P0, [UR51+0x1b0], R3 ;  /* 0x0001b003ff0075a7 */ /* 0x000e640008001133 */
[----:B-1----:R-:W-:Y:S05]  /*5870*/  @!P0 BRA `(.L_x_92) ;  /* 0x0000004400f88947 */ /* 0x002fea0003800000 */
.L_x_192:
[----:B------:R-:W2:Y:S01]  /*5880*/  LDC.64 R12, c[0x0][0xb10] ;  /* 0x0002c400ff0c7b82 */ /* 0x000ea20000000a00 */
[----:B------:R-:W4:Y:S01]  /*5890*/  LDS.128 R20, [UR51+0x1f0] ;  /* 0x0001f033ff147984 */ /* 0x000f220008000c00 */
[----:B------:R-:W-:Y:S01]  /*58a0*/  UIADD3 UR4, UPT, UPT, UR51, 0x1b8, URZ ;  /* 0x000001b833047890 */ /* 0x000fe2000fffe0ff */
[----:B-1----:R-:W-:Y:S01]  /*58b0*/  IMAD R0, R76, 0x4, R1 ;  /* 0x000000044c007824 */ /* 0x002fe200078e0201 */
[----:B------:R-:W-:Y:S04]  /*58c0*/  ISETP.NE.AND P1, PT, R73, 0x1, PT ;  /* 0x000000014900780c */ /* 0x000fe80003f25270 */
[----:B------:R-:W1:Y:S01]  /*58d0*/  LDC.64 R10, c[0x0][0xb18] ;  /* 0x0002c600ff0a7b82 */ /* 0x000e620000000a00 */
[----:B------:R-:W-:Y:S01]  /*58e0*/  UPRMT UR4, URZ, 0x654, UR4 ;  /* 0x00000654ff047896 */ /* 0x000fe20008000004 */
[----:B------:R-:W-:Y:S01]  /*58f0*/  ISETP.GE.AND P0, PT, R72, 0x1, PT ;  /* 0x000000014800780c */ /* 0x000fe20003f06270 */
[----:B------:R-:W-:Y:S01]  /*5900*/  @!PT LDS RZ, [RZ] ;  /* 0x00000000fffff984 */ /* 0x000fe20000000800 */
[----:B------:R-:W-:Y:S01]  /*5910*/  @!PT LDS RZ, [RZ] ;  /* 0x00000000fffff984 */ /* 0x000fe20000000800 */
[----:B------:R-:W-:Y:S01]  /*5920*/  @!PT LDS RZ, [RZ] ;  /* 0x00000000fffff984 */ /* 0x000fe20000000800 */
[----:B------:R-:W-:Y:S01]  /*5930*/  @!PT LDS RZ, [RZ] ;  /* 0x00000000fffff984 */ /* 0x000fe20000000800 */
[----:B------:R3:W-:Y:S06]  /*5940*/  MEMBAR.ALL.CTA ;  /* 0x0000000000007992 */ /* 0x0007ec0000008000 */
[----:B---3--:R-:W3:Y:S01]  /*5950*/  FENCE.VIEW.ASYNC.S ;  /* 0x00000000000073c6 */ /* 0x008ee20000000000 */
[----:B------:R-:W1:Y:S08]  /*5960*/  @!P1 LDC R14, c[0x0][0xb20] ;  /* 0x0002c800ff0e9b82 */ /* 0x000e700000000800 */
[----:B------:R-:W1:Y:S01]  /*5970*/  @!P1 LDC R9, c[0x0][0xb0c] ;  /* 0x0002c300ff099b82 */ /* 0x000e620000000800 */
[----:B---3--:R-:W-:Y:S01]  /*5980*/  SYNCS.ARRIVE.TRANS64.RED.A1T0 RZ, [UR4], RZ ;  /* 0x000000ffffff79a7 */ /* 0x008fe20008100404 */
[----:B------:R3:W5:Y:S01]  /*5990*/  LDL R17, [R0] ;  /* 0x0000000000117983 */ /* 0x0007620000100800 */
[----:B----4-:R-:W-:Y:S04]  /*59a0*/  LOP3.LUT P4, RZ, R22, 0x1, RZ, 0xc0, !PT ;  /* 0x0000000116ff7812 */ /* 0x010fe8000788c0ff */
[----:B------:R-:W-:Y:S09]  /*59b0*/  P2R R195, PR, RZ, 0x10 ;  /* 0x00000010ffc37803 */ /* 0x000ff20000000000 */
[----:B------:R-:W-:Y:S02]  /*59c0*/  @P4 MOV R77, R20 ;  /* 0x00000014004d4202 */ /* 0x000fe40000000f00 */
[----:B------:R-:W-:Y:S01]  /*59d0*/  @P4 LOP3.LUT R75, R21, 0xffff, RZ, 0xc0, !PT ;  /* 0x0000ffff154b4812 */ /* 0x000fe200078ec0ff */
[----:B--23--:R-:W-:Y:S06]  /*59e0*/  @!P0 BRA `(.L_x_93) ;  /* 0x0000000000a48947 */ /* 0x00cfec0003800000 */
[----:B------:R-:W-:Y:S01]  /*59f0*/  IMAD.HI.U32 R25, R180, R71, RZ ;  /* 0x00000047b4197227 */ /* 0x000fe200078e00ff */
[----:B------:R-:W-:Y:S02]  /*5a00*/  ISETP.NE.AND P0, PT, R70, 0x1, PT ;  /* 0x000000014600780c */ /* 0x000fe40003f05270 */
[----:B------:R-:W-:Y:S01]  /*5a10*/  ISETP.NE.AND P2, PT, R72, 0x1, PT ;  /* 0x000000014800780c */ /* 0x000fe20003f45270 */
[----:B------:R-:W-:Y:S01]  /*5a20*/  IMAD.HI.U32 R18, R179, R166, RZ ;  /* 0x000000a6b3127227 */ /* 0x000fe200078e00ff */
[----:B------:R-:W-:Y:S02]  /*5a30*/  SHF.R.U32.HI R25, RZ, R178, R25 ;  /* 0x000000b2ff197219 */ /* 0x000fe40000011619 */
[----:B------:R-:W-:Y:S01]  /*5a40*/  ISETP.NE.AND P3, PT, R74, 0x1, PT ;  /* 0x000000014a00780c */ /* 0x000fe20003f65270 */
[----:B------:R-:W-:Y:S01]  /*5a50*/  IMAD.HI.U32 R26, R77, R166, RZ ;  /* 0x000000a64d1a7227 */ /* 0x000fe200078e00ff */
[----:B------:R-:W-:Y:S02]  /*5a60*/  SHF.R.U32.HI R18, RZ, R167, R18 ;  /* 0x000000a7ff127219 */ /* 0x000fe40000011612 */
[----:B------:R-:W-:Y:S01]  /*5a70*/  SEL R3, R180, R25, !P0 ;  /* 0x00000019b4037207 */ /* 0x000fe20004000000 */
[----:B------:R-:W-:Y:S01]  /*5a80*/  IMAD.HI.U32 R25, R75, R71, RZ ;  /* 0x000000474b197227 */ /* 0x000fe200078e00ff */
[----:B------:R-:W-:Y:S02]  /*5a90*/  SEL R7, R179, R18, !P3 ;  /* 0x00000012b3077207 */ /* 0x000fe40005800000 */
[----:B------:R-:W-:Y:S01]  /*5aa0*/  SHF.R.U32.HI R26, RZ, R167, R26 ;  /* 0x000000a7ff1a7219 */ /* 0x000fe2000001161a */
[-C--:B------:R-:W-:Y:S04]  /*5ab0*/  IMAD.HI.U32 R18, R3, R68.reuse, RZ ;  /* 0x0000004403127227 */ /* 0x080fe800078e00ff */
[----:B------:R-:W-:Y:S01]  /*5ac0*/  IMAD.HI.U32 R24, R7, R68, RZ ;  /* 0x0000004407187227 */ /* 0x000fe200078e00ff */
[-C--:B------:R-:W-:Y:S02]  /*5ad0*/  @P2 SHF.R.U32.HI R3, RZ, R69.reuse, R18 ;  /* 0x00000045ff032219 */ /* 0x080fe40000011612 */
[----:B------:R-:W-:Y:S02]  /*5ae0*/  SHF.R.U32.HI R18, RZ, R178, R25 ;  /* 0x000000b2ff127219 */ /* 0x000fe40000011619 */
[----:B------:R-:W-:Y:S01]  /*5af0*/  @P2 SHF.R.U32.HI R7, RZ, R69, R24 ;  /* 0x00000045ff072219 */ /* 0x000fe20000011618 */
[C---:B------:R-:W-:Y:S01]  /*5b00*/  IMAD R2, R72.reuse, R3, RZ ;  /* 0x0000000348027224 */ /* 0x040fe200078e02ff */
[----:B------:R-:W-:Y:S02]  /*5b10*/  SEL R5, R75, R18, !P0 ;  /* 0x000000124b057207 */ /* 0x000fe40004000000 */
[----:B------:R-:W-:Y:S01]  /*5b20*/  SEL R3, R77, R26, !P3 ;  /* 0x0000001a4d037207 */ /* 0x000fe20005800000 */
[----:B------:R-:W-:Y:S01]  /*5b30*/  IMAD R4, R72, R7, RZ ;  /* 0x0000000748047224 */ /* 0x000fe200078e02ff */
[C---:B------:R-:W-:Y:S01]  /*5b40*/  ISETP.GE.AND P0, PT, R5.reuse, R2, PT ;  /* 0x000000020500720c */ /* 0x040fe20003f06270 */
[----:B------:R-:W-:Y:S03]  /*5b50*/  IMAD.HI.U32 R6, R5, R68, RZ ;  /* 0x0000004405067227 */ /* 0x000fe600078e00ff */
[----:B------:R-:W-:Y:S01]  /*5b60*/  ISETP.GE.OR P0, PT, R3, R4, P0 ;  /* 0x000000040300720c */ /* 0x000fe20000706670 */
[----:B------:R-:W-:Y:S01]  /*5b70*/  IMAD.MOV R4, RZ, RZ, -R3 ;  /* 0x000000ffff047224 */ /* 0x000fe200078e0a03 */
[-C--:B------:R-:W-:Y:S03]  /*5b80*/  SHF.R.U32.HI R6, RZ, R69.reuse, R6 ;  /* 0x00000045ff067219 */ /* 0x080fe60000011606 */
[----:B------:R-:W-:Y:S01]  /*5b90*/  IMAD R77, R74, R4, R77 ;  /* 0x000000044a4d7224 */ /* 0x000fe200078e024d */
[----:B------:R-:W-:Y:S05]  /*5ba0*/  SEL R15, R5, R6, !P2 ;  /* 0x00000006050f7207 */ /* 0x000fea0005000000 */
[----:B------:R-:W-:Y:S02]  /*5bb0*/  IMAD.MOV R6, RZ, RZ, -R15 ;  /* 0x000000ffff067224 */ /* 0x000fe400078e0a0f */
[C---:B------:R-:W-:Y:S04]  /*5bc0*/  @!P0 IMAD.HI.U32 R2, R3.reuse, R68, RZ ;  /* 0x0000004403028227 */ /* 0x040fe800078e00ff */
[----:B------:R-:W-:Y:S01]  /*5bd0*/  IMAD R6, R72, R6, R5 ;  /* 0x0000000648067224 */ /* 0x000fe200078e0205 */
[----:B------:R-:W-:Y:S04]  /*5be0*/  @!P0 SHF.R.U32.HI R2, RZ, R69, R2 ;  /* 0x00000045ff028219 */ /* 0x000fe80000011602 */
[----:B------:R-:W-:Y:S02]  /*5bf0*/  @!P0 SEL R0, R3, R2, !P2 ;  /* 0x0000000203008207 */ /* 0x000fe40005000000 */
[----:B------:R-:W-:Y:S02]  /*5c00*/  IADD3 R2, PT, PT, -R5, RZ, RZ ;  /* 0x000000ff05027210 */ /* 0x000fe40007ffe1ff */
[----:B------:R-:W-:Y:S01]  /*5c10*/  @!P0 IADD3 R8, PT, PT, R15, -R0, RZ ;  /* 0x800000000f088210 */ /* 0x000fe20007ffe0ff */
[----:B------:R-:W-:Y:S02]  /*5c20*/  @!P0 IMAD R0, R7, R6, R0 ;  /* 0x0000000607008224 */ /* 0x000fe400078e0200 */
[----:B------:R-:W-:Y:S02]  /*5c30*/  IMAD R75, R70, R2, R75 ;  /* 0x00000002464b7224 */ /* 0x000fe400078e024b */
[----:B------:R-:W-:Y:S02]  /*5c40*/  @!P0 IMAD R5, R8, R72, R3 ;  /* 0x0000004808058224 */ /* 0x000fe400078e0203 */
[----:B------:R-:W-:Y:S04]  /*5c50*/  @!P0 IMAD.MOV.U32 R3, RZ, RZ, R0 ;  /* 0x000000ffff038224 */ /* 0x000fe800078e0000 */
[----:B------:R-:W-:Y:S02]  /*5c60*/  IMAD R77, R3, R74, R77 ;  /* 0x0000004a034d7224 */ /* 0x000fe400078e024d */
[----:B------:R-:W-:Y:S07]  /*5c70*/  IMAD R75, R5, R70, R75 ;  /* 0x00000046054b7224 */ /* 0x000fee00078e024b */
.L_x_93:
[----:B-1----:R-:W-:Y:S01]  /*5c80*/  @!P1 ISETP.NE.AND P0, PT, R10, 0x1, PT ;  /* 0x000000010a00980c */ /* 0x002fe20003f05270 */
[----:B------:R-:W-:Y:S01]  /*5c90*/  @!P1 IMAD.HI.U32 R0, R77, R12, RZ ;  /* 0x0000000c4d009227 */ /* 0x000fe200078e00ff */
[----:B------:R-:W-:Y:S01]  /*5ca0*/  @!P1 ISETP.NE.AND P2, PT, R9, 0x1, PT ;  /* 0x000000010900980c */ /* 0x000fe20003f45270 */
[----:B------:R-:W-:Y:S01]  /*5cb0*/  ULOP3.LUT UP0, URZ, UR50, 0x1b0, URZ, 0xc0, !UPT ;  /* 0x000001b032ff7892 */ /* 0x000fe2000f80c0ff */
[----:B------:R-:W-:Y:S01]  /*5cc0*/  @P4 SHF.R.U32.HI R20, RZ, 0x10, R21 ;  /* 0x00000010ff144819 */ /* 0x000fe20000011615 */
[----:B------:R-:W-:Y:S01]  /*5cd0*/  @!P1 IMAD.HI.U32 R3, R75, R11, RZ ;  /* 0x0000000b4b039227 */ /* 0x000fe200078e00ff */
[----:B------:R-:W-:Y:S02]  /*5ce0*/  @!P1 SHF.R.U32.HI R0, RZ, R13, R0 ;  /* 0x0000000dff009219 */ /* 0x000fe40000011600 */
[----:B------:R-:W-:Y:S02]  /*5cf0*/  R2UR UR41, R16 ;  /* 0x00000000102972ca */ /* 0x000fe400000e0000 */
[----:B------:R-:W-:Y:S02]  /*5d00*/  @!P1 SHF.R.U32.HI R2, RZ, R14, R3 ;  /* 0x0000000eff029219 */ /* 0x000fe40000011603 */
[----:B------:R-:W-:Y:S02]  /*5d10*/  @!P1 SEL R3, R77, R0, !P2 ;  /* 0x000000004d039207 */ /* 0x000fe40005000000 */
[----:B------:R-:W-:Y:S02]  /*5d20*/  @!P1 SEL R2, R75, R2, !P0 ;  /* 0x000000024b029207 */ /* 0x000fe40004000000 */
[----:B------:R-:W-:Y:S03]  /*5d30*/  @P4 R2UR UR52, R20 ;  /* 0x00000000143442ca */ /* 0x000fe600000e0000 */
[----:B------:R-:W-:Y:S02]  /*5d40*/  @!P1 IMAD.IADD R0, R2, 0x1, -R3 ;  /* 0x0000000102009824 */ /* 0x000fe400078e0a03 */
[----:B------:R-:W-:Y:S01]  /*5d50*/  @!P1 IMAD.IADD R2, R3, 0x1, -R2 ;  /* 0x0000000103029824 */ /* 0x000fe200078e0a02 */
[----:B------:R-:W-:Y:S01]  /*5d60*/  USHF.L.U32 UR41, UR41, 0x7, URZ ;  /* 0x0000000729297899 */ /* 0x000fe200080006ff */
[----:B------:R-:W-:Y:S02]  /*5d70*/  @!P1 IMAD R77, R0, R9, R77 ;  /* 0x00000009004d9224 */ /* 0x000fe400078e024d */
[----:B------:R-:W-:Y:S01]  /*5d80*/  @!P1 IMAD R75, R2, R10, R75 ;  /* 0x0000000a024b9224 */ /* 0x000fe200078e024b */
[----:B------:R-:W-:Y:S08]  /*5d90*/  BRA.U !UP0, `(.L_x_94) ;  /* 0x0000000108407547 */ /* 0x000ff0000b800000 */
[----:B------:R-:W1:Y:S01]  /*5da0*/  LDCU.64 UR8, c[0x4][0x80] ;  /* 0x01001000ff0877ac */ /* 0x000e620008000a00 */
[----:B------:R-:W-:Y:S01]  /*5db0*/  MOV R3, 0x0 ;  /* 0x0000000000037802 */ /* 0x000fe20000000f00 */
[----:B------:R-:W-:Y:S02]  /*5dc0*/  HFMA2 R12, -RZ, RZ, 0, 5.9604644775390625e-08 ;  /* 0x00000001ff0c7431 */ /* 0x000fe400000001ff */
[----:B------:R-:W-:Y:S02]  /*5dd0*/  IMAD.MOV.U32 R8, RZ, RZ, 0x70 ;  /* 0x00000070ff087424 */ /* 0x000fe400078e00ff */
[----:B------:R-:W-:Y:S01]  /*5de0*/  IMAD.MOV.U32 R13, RZ, RZ, RZ ;  /* 0x000000ffff0d7224 */ /* 0x000fe200078e00ff */
[----:B------:R-:W2:Y:S01]  /*5df0*/  LDCU.64 UR6, c[0x4][0x88] ;  /* 0x01001100ff0677ac */ /* 0x000ea20008000a00 */
[----:B------:R-:W3:Y:S01]  /*5e00*/  LDC.64 R2, c[0x4][R3] ;  /* 0x0100000003027b82 */ /* 0x000ee20000000a00 */
[----:B------:R-:W4:Y:S01]  /*5e10*/  LDCU.64 UR4, c[0x4][0x8] ;  /* 0x01000100ff0477ac */ /* 0x000f220008000a00 */
[----:B-1----:R-:W-:Y:S01]  /*5e20*/  MOV R5, UR9 ;  /* 0x0000000900057c02 */ /* 0x002fe20008000f00 */
[----:B------:R-:W-:Y:S01]  /*5e30*/  IMAD.U32 R4, RZ, RZ, UR8 ;  /* 0x00000008ff047e24 */ /* 0x000fe2000f8e00ff */
[----:B--2---:R-:W-:Y:S01]  /*5e40*/  MOV R7, UR7 ;  /* 0x0000000700077c02 */ /* 0x004fe20008000f00 */
[----:B------:R-:W-:Y:S01]  /*5e50*/  IMAD.U32 R6, RZ, RZ, UR6 ;  /* 0x00000006ff067e24 */ /* 0x000fe2000f8e00ff */
[----:B----4-:R-:W-:Y:S01]  /*5e60*/  MOV R11, UR5 ;  /* 0x00000005000b7c02 */ /* 0x010fe20008000f00 */
[----:B------:R-:W-:Y:S02]  /*5e70*/  IMAD.U32 R10, RZ, RZ, UR4 ;  /* 0x00000004ff0a7e24 */ /* 0x000fe4000f8e00ff */
[----:B------:R-:W-:Y:S07]  /*5e80*/  LEPC R20, `(.L_x_94) ;  /* 0x000000001014794e */ /* 0x000fee0000000000 */
[----:B---3-5:R-:W-:Y:S05]  /*5e90*/  CALL.ABS.NOINC R2 ;  /* 0x0000000002007343 */ /* 0x028fea0003c00000 */
.L_x_94:
[----:B------:R-:W-:Y:S01]  /*5ea0*/  LOP3.LUT P0, RZ, R194, 0x1b0, RZ, 0xc0, !PT ;  /* 0x000001b0c2ff7812 */ /* 0x000fe2000780c0ff */
[----:B------:R-:W-:Y:S11]  /*5eb0*/  BSSY.RECONVERGENT B6, `(.L_x_95) ;  /* 0x0000013000067945 */ /* 0x000ff60003800200 */
[----:B------:R-:W-:Y:S01]  /*5ec0*/  @!UPT UIADD3 URZ, UPT, UPT, URZ, URZ, URZ ;  /* 0x000000fffffff290 */ /* 0x000fe2000fffe0ff */
[----:B------:R-:W-:Y:S05]  /*5ed0*/  @!P0 BRA `(.L_x_96) ;  /* 0x0000000000408947 */ /* 0x000fea0003800000 */
        /* <DEDUP_REMOVED lines=16> */
.L_x_96:
[----:B------:R-:W-:Y:S05]  /*5fe0*/  BSYNC.RECONVERGENT B6 ;  /* 0x0000000000067941 */ /* 0x000fea0003800200 */
.L_x_95:
[----:B------:R-:W-:Y:S01]  /*5ff0*/  ISETP.NE.U32.AND P4, PT, R164, RZ, PT ;  /* 0x000000ffa400720c */ /* 0x000fe20003f85070 */
[----:B------:R-:W-:Y:S01]  /*6000*/  UISETP.NE.AND UP2, UPT, UR53, URZ, UPT ;  /* 0x000000ff3500728c */ /* 0x000fe2000bf45270 */
[----:B------:R-:W-:Y:S01]  /*6010*/  ISETP.NE.U32.AND P2, PT, RZ, UR36, PT ;  /* 0x00000024ff007c0c */ /* 0x000fe2000bf45070 */
[----:B------:R-:W-:Y:S01]  /*6020*/  UISETP.NE.U32.AND UP1, UPT, UR38, URZ, UPT ;  /* 0x000000ff2600728c */ /* 0x000fe2000bf25070 */
[----:B------:R-:W-:Y:S01]  /*6030*/  ISETP.NE.AND.EX P4, PT, R165, RZ, PT, P4 ;  /* 0x000000ffa500720c */ /* 0x000fe20003f85340 */
[----:B------:R-:W-:Y:S01]  /*6040*/  UPLOP3.LUT UP0, UPT, UPT, UPT, UPT, 0x40, 0x4 ;  /* 0x000000000004789c */ /* 0x000fe20003f0e870 */
[----:B------:R-:W-:Y:S01]  /*6050*/  ISETP.NE.AND.EX P2, PT, RZ, UR37, PT, P2 ;  /* 0x00000025ff007c0c */ /* 0x000fe2000bf45320 */
[----:B------:R-:W-:Y:S01]  /*6060*/  UISETP.NE.AND.EX UP1, UPT, UR39, URZ, UPT, UP1 ;  /* 0x000000ff2700728c */ /* 0x000fe2000bf25310 */
[----:B------:R-:W-:Y:S04]  /*6070*/  PLOP3.LUT P1, PT, PT, PT, UP2, 0x80, 0x8 ;  /* 0x000000000008781c */ /* 0x000fe80003f2f028 */
[----:B------:R-:W-:Y:S06]  /*6080*/  @UP2 UPLOP3.LUT UP0, UPT, UPT, UPT, UP1, 0x80, 0x8 ;  /* 0x000000000008289c */ /* 0x000fec0003f0f010 */
[----:B------:R-:W-:Y:S01]  /*6090*/  PLOP3.LUT P0, PT, PT, PT, UP0, 0x80, 0x8 ;  /* 0x000000000008781c */ /* 0x000fe20003f0f008 */
[----:B------:R-:W-:Y:S01]  /*60a0*/  @!UPT UIADD3 URZ, UPT, UPT, URZ, URZ, URZ ;  /* 0x000000fffffff290 */ /* 0x000fe2000fffe0ff */
[----:B------:R-:W-:Y:S11]  /*60b0*/  BRA.U !UP1, `(.L_x_97) ;  /* 0x0000000109387547 */ /* 0x000ff6000b800000 */
[----:B------:R-:W-:Y:S01]  /*60c0*/  UISETP.NE.U32.AND UP0, UPT, UR36, URZ, UPT ;  /* 0x000000ff2400728c */ /* 0x000fe2000bf05070 */
[----:B------:R-:W-:Y:S02]  /*60d0*/  HFMA2 R0, -RZ, RZ, 0, 5.9604644775390625e-08 ;  /* 0x00000001ff007431 */ /* 0x000fe400000001ff */
[----:B------:R-:W-:Y:S01]  /*60e0*/  IMAD.MOV.U32 R177, RZ, RZ, 0x1 ;  /* 0x00000001ffb17424 */ /* 0x000fe200078e00ff */
[----:B------:R-:W-:Y:S06]  /*60f0*/  UISETP.NE.AND.EX UP0, UPT, UR37, URZ, UPT, UP0 ;  /* 0x000000ff2500728c */ /* 0x000fec000bf05300 */
        /* <DEDUP_REMOVED lines=9> */
[----:B-12---:R-:W-:Y:S02]  /*6190*/  @!P3 IMAD.U32 R81, RZ, RZ, UR4 ;  /* 0x00000004ff51be24 */ /* 0x006fe4000f8e00ff */
.L_x_97:
[----:B------:R-:W-:Y:S05]  /*61a0*/  @!P4 BRA `(.L_x_98) ;  /* 0x000000000020c947 */ /* 0x000fea0003800000 */
[----:B------:R-:W-:Y:S04]  /*61b0*/  ISETP.NE.U32.AND P3, PT, R146, RZ, PT ;  /* 0x000000ff9200720c */ /* 0x000fe80003f65070 */
[----:B------:R-:W-:Y:S11]  /*61c0*/  ISETP.NE.AND.EX P3, PT, R147, RZ, PT, P3 ;  /* 0x000000ff9300720c */ /* 0x000ff60003f65330 */
[----:B------:R-:W-:Y:S02]  /*61d0*/  @!UPT UIADD3 URZ, UPT, UPT, URZ, URZ, URZ ;  /* 0x000000fffffff290 */ /* 0x000fe4000fffe0ff */
[----:B------:R-:W1:Y:S01]  /*61e0*/  @P3 LDC.64 R2, c[0x0][0x8a8] ;  /* 0x00022a00ff023b82 */ /* 0x000e620000000a00 */
[----:B------:R-:W-:Y:S04]  /*61f0*/  @P3 IMAD R0, R164, UR56, RZ ;  /* 0x00000038a4003c24 */ /* 0x000fe8000f8e02ff */
[----:B-1----:R-:W-:Y:S05]  /*6200*/  @P3 IMAD.WIDE R2, R0, 0x4, R2 ;  /* 0x0000000400023825 */ /* 0x002fea00078e0202 */
[----:B-----5:R1:W5:Y:S02]  /*6210*/  @P3 LDG.E R79, desc[UR48][R2.64] ;  /* 0x00000030024f3981 */ /* 0x020364000c1e1900 */
[----:B-1----:R-:W2:Y:S02]  /*6220*/  @!P3 LDC R79, c[0x0][0x8a0] ;  /* 0x00022800ff4fbb82 */ /* 0x002ea40000000800 */
.L_x_98:
[----:B-----5:R-:W-:Y:S01]  /*6230*/  FSETP.NEU.AND P4, PT, R81, RZ, PT ;  /* 0x000000ff5100720b */ /* 0x020fe20003f8d000 */
[----:B------:R-:W-:Y:S01]  /*6240*/  IMAD.SHL.U32 R198, R19, 0x80, RZ ;  /* 0x0000008013c67824 */ /* 0x000fe200078e00ff */
[----:B------:R-:W-:Y:S01]  /*6250*/  SEL R5, RZ, 0xffffffff, P2 ;  /* 0xffffffffff057807 */ /* 0x000fe20001000000 */
[----:B------:R-:W-:Y:S01]  /*6260*/  BSSY B1, `(.L_x_99) ;  /* 0x0000052000017945 */ /* 0x000fe20003800000 */
[----:B------:R-:W-:Y:S01]  /*6270*/  LOP3.LUT P3, RZ, R177, 0xff, RZ, 0xc0, !PT ;  /* 0x000000ffb1ff7812 */ /* 0x000fe2000786c0ff */
[----:B------:R-:W-:Y:S01]  /*6280*/  IMAD.HI.U32 R7, R198, R171, RZ ;  /* 0x000000abc6077227 */ /* 0x000fe200078e00ff */
[----:B------:R-:W-:Y:S02]  /*6290*/  @P1 SEL R2, RZ, 0xffffffff, P4 ;  /* 0xffffffffff021807 */ /* 0x000fe40002000000 */
[----:B------:R-:W-:Y:S01]  /*62a0*/  LEA R0, R182, UR51, 0x3 ;  /* 0x00000033b6007c11 */ /* 0x000fe2000f8e18ff */
[----:B------:R-:W-:Y:S01]  /*62b0*/  IMAD.MOV.U32 R207, RZ, RZ, 0x1 ;  /* 0x00000001ffcf7424 */ /* 0x000fe200078e00ff */
[----:B------:R-:W-:Y:S01]  /*62c0*/  @P0 SEL R2, R5, R2, !P3 ;  /* 0x0000000205020207 */ /* 0x000fe20005800000 */
[----:B------:R-:W-:Y:S01]  /*62d0*/  IMAD.IADD R80, R78, 0x1, R17 ;  /* 0x000000014e507824 */ /* 0x000fe200078e0211 */
[----:B------:R-:W-:Y:S02]  /*62e0*/  LEA R206, R76, UR51, 0x3 ;  /* 0x000000334cce7c11 */ /* 0x000fe4000f8e18ff */
[----:B------:R-:W-:Y:S02]  /*62f0*/  CS2R R162, SRZ ;  /* 0x0000000000a27805 */ /* 0x000fe4000001ff00 */
[----:B------:R-:W-:Y:S02]  /*6300*/  @P1 LOP3.LUT R2, R2, 0x1, RZ, 0xc0, !PT ;  /* 0x0000000102021812 */ /* 0x000fe400078ec0ff */
[----:B------:R-:W-:Y:S02]  /*6310*/  CS2R R160, SRZ ;  /* 0x0000000000a07805 */ /* 0x000fe4000001ff00 */
[----:B------:R-:W-:Y:S02]  /*6320*/  SHF.L.U32 R3, R184, 0x1f, RZ ;  /* 0x0000001fb8037819 */ /* 0x000fe400000006ff */
[----:B------:R-:W-:Y:S02]  /*6330*/  CS2R R158, SRZ ;  /* 0x00000000009e7805 */ /* 0x000fe4000001ff00 */
[----:B------:R-:W-:Y:S02]  /*6340*/  ISETP.NE.U32.OR P6, PT, R2, 0x1, !P1 ;  /* 0x000000010200780c */ /* 0x000fe40004fc5470 */
[----:B------:R-:W-:Y:S02]  /*6350*/  CS2R R156, SRZ ;  /* 0x00000000009c7805 */ /* 0x000fe4000001ff00 */
[----:B------:R-:W-:Y:S02]  /*6360*/  ISETP.NE.AND P2, PT, R170, 0x1, PT ;  /* 0x00000001aa00780c */ /* 0x000fe40003f45270 */
[----:B------:R-:W-:Y:S02]  /*6370*/  CS2R R154, SRZ ;  /* 0x00000000009a7805 */ /* 0x000fe4000001ff00 */
[----:B------:R-:W-:Y:S02]  /*6380*/  SHF.R.U32.HI R7, RZ, R168, R7 ;  /* 0x000000a8ff077219 */ /* 0x000fe40000011607 */
[----:B------:R-:W-:Y:S02]  /*6390*/  CS2R R152, SRZ ;  /* 0x0000000000987805 */ /* 0x000fe4000001ff00 */
[----:B------:R-:W-:Y:S02]  /*63a0*/  SEL R2, RZ, 0xffffffff, P4 ;  /* 0xffffffffff027807 */ /* 0x000fe40002000000 */
[----:B------:R-:W-:Y:S02]  /*63b0*/  CS2R R150, SRZ ;  /* 0x0000000000967805 */ /* 0x000fe4000001ff00 */
[----:B------:R-:W-:Y:S02]  /*63c0*/  SEL R196, R198, R7, !P2 ;  /* 0x00000007c6c47207 */ /* 0x000fe40005000000 */
[----:B------:R-:W-:Y:S02]  /*63d0*/  CS2R R148, SRZ ;  /* 0x0000000000947805 */ /* 0x000fe4000001ff00 */
[----:B------:R-:W-:Y:S02]  /*63e0*/  PLOP3.LUT P2, PT, PT, PT, UP1, 0x80, 0x8 ;  /* 0x000000000008781c */ /* 0x000fe40003f4f018 */
[----:B------:R-:W-:Y:S01]  /*63f0*/  ISETP.NE.AND P4, PT, R169, 0x1, PT ;  /* 0x00000001a900780c */ /* 0x000fe20003f85270 */
[C---:B------:R-:W-:Y:S01]  /*6400*/  IMAD.HI.U32 R197, R196.reuse, UR46, RZ ;  /* 0x0000002ec4c57c27 */ /* 0x040fe2000f8e00ff */
[----:B------:R-:W-:Y:S02]  /*6410*/  @P6 SHF.L.U32 R9, R181, 0x1f, RZ ;  /* 0x0000001fb5096819 */ /* 0x000fe400000006ff */
[----:B------:R-:W-:Y:S02]  /*6420*/  P2R R172, PR, RZ, 0x40 ;  /* 0x00000040ffac7803 */ /* 0x000fe40000000000 */
[----:B------:R-:W1:Y:S01]  /*6430*/  @P6 SYNCS.PHASECHK.TRANS64.TRYWAIT P1, [R0+URZ+0x180], R9 ;  /* 0x00018009000065a7 */ /* 0x000e6200080211ff */
[----:B------:R-:W-:Y:S04]  /*6440*/  SHF.R.U32.HI R197, RZ, UR47, R197 ;  /* 0x0000002fffc57c19 */ /* 0x000fe800080116c5 */
[----:B------:R-:W-:Y:S01]  /*6450*/  @P2 SEL R2, R5, R2, !P3 ;  /* 0x0000000205022207 */ /* 0x000fe20005800000 */
[----:B------:R-:W-:Y:S01]  /*6460*/  IMAD.MOV R5, RZ, RZ, -R196 ;  /* 0x000000ffff057224 */ /* 0x000fe200078e0ac4 */
[----:B------:R-:W-:Y:S02]  /*6470*/  SEL R197, R196, R197, !P4 ;  /* 0x000000c5c4c57207 */ /* 0x000fe40006000000 */
[----:B------:R-:W-:Y:S01]  /*6480*/  LOP3.LUT R2, R2, 0x1, RZ, 0xc0, !PT ;  /* 0x0000000102027812 */ /* 0x000fe200078ec0ff */
[----:B------:R-:W-:Y:S02]  /*6490*/  IMAD R198, R170, R5, R198 ;  /* 0x00000005aac67224 */ /* 0x000fe400078e02c6 */
[----:B------:R-:W-:Y:S01]  /*64a0*/  IMAD.MOV R4, RZ, RZ, -R197 ;  /* 0x000000ffff047224 */ /* 0x000fe200078e0ac5 */
[----:B------:R-:W-:Y:S01]  /*64b0*/  ISETP.NE.U32.AND P5, PT, R2, 0x1, PT ;  /* 0x000000010200780c */ /* 0x000fe20003fa5070 */
[----:B------:R3:W4:Y:S03]  /*64c0*/  SYNCS.PHASECHK.TRANS64.TRYWAIT P0, [R206+URZ+0x1c0], R3 ;  /* 0x0001c003ce0075a7 */ /* 0x00072600080011ff */
[----:B------:R-:W-:Y:S01]  /*64d0*/  P2R R208, PR, RZ, 0x20 ;  /* 0x00000020ffd07803 */ /* 0x000fe20000000000 */
[----:B------:R-:W-:Y:S01]  /*64e0*/  IMAD R196, R169, R4, R196 ;  /* 0x00000004a9c47224 */ /* 0x000fe200078e02c4 */
[----:B-1----:R-:W-:Y:S01]  /*64f0*/  @P6 SEL R207, RZ, 0x1, !P1 ;  /* 0x00000001ffcf6807 */ /* 0x002fe20004800000 */
[----:B---3--:R-:W-:Y:S06]  /*6500*/  @!P6 BRA `(.L_x_100) ;  /* 0x00000000009ce947 */ /* 0x008fec0003800000 */
[----:B------:R-:W-:Y:S01]  /*6510*/  @P5 IMAD R8, R182, 0x2000, R193 ;  /* 0x00002000b6085824 */ /* 0x000fe200078e02c1 */
[----:B------:R-:W1:Y:S01]  /*6520*/  S2R R2, SR_CgaCtaId ;  /* 0x0000000000027919 */ /* 0x000e620000008800 */
[----:B------:R-:W-:Y:S01]  /*6530*/  ISETP.NE.AND P1, PT, R207, RZ, PT ;  /* 0x000000ffcf00720c */ /* 0x000fe20003f25270 */
[----:B------:R-:W-:Y:S01]  /*6540*/  BSSY B0, `(.L_x_101) ;  /* 0x0000010000007945 */ /* 0x000fe20003800000 */
[--C-:B------:R-:W-:Y:S01]  /*6550*/  @P5 IMAD R7, R187, -0x10, R8.reuse ;  /* 0xfffffff0bb075824 */ /* 0x100fe200078e0208 */
[----:B------:R-:W-:Y:S01]  /*6560*/  CS2R R150, SRZ ;  /* 0x0000000000967805 */ /* 0x000fe2000001ff00 */
[----:B------:R-:W-:Y:S01]  /*6570*/  @P5 IMAD R6, R186, -0x10, R8 ;  /* 0xfffffff0ba065824 */ /* 0x000fe200078e0208 */
[----:B------:R-:W-:Y:S01]  /*6580*/  CS2R R148, SRZ ;  /* 0x0000000000947805 */ /* 0x000fe2000001ff00 */
[----:B------:R-:W-:Y:S01]  /*6590*/  @P5 IMAD R4, R192, 0x10, R7 ;  /* 0x00000010c0045824 */ /* 0x000fe200078e0207 */
[----:B------:R-:W-:Y:S02]  /*65a0*/  CS2R R158, SRZ ;  /* 0x00000000009e7805 */ /* 0x000fe4000001ff00 */
[----:B------:R-:W-:Y:S02]  /*65b0*/  CS2R R156, SRZ ;  /* 0x00000000009c7805 */ /* 0x000fe4000001ff00 */
[----:B------:R-:W-:Y:S02]  /*65c0*/  CS2R R154, SRZ ;  /* 0x00000000009a7805 */ /* 0x000fe4000001ff00 */
[----:B------:R-:W-:Y:S02]  /*65d0*/  CS2R R152, SRZ ;  /* 0x0000000000987805 */ /* 0x000fe4000001ff00 */
[----:B------:R-:W-:Y:S02]  /*65e0*/  CS2R R162, SRZ ;  /* 0x0000000000a27805 */ /* 0x000fe4000001ff00 */
[----:B------:R-:W-:Y:S01]  /*65f0*/  CS2R R160, SRZ ;  /* 0x0000000000a07805 */ /* 0x000fe2000001ff00 */
[----:B------:R-:W-:Y:S06]  /*6600*/  @P1 BRA `(.L_x_102) ;  /* 0x00000000000c1947 */ /* 0x000fec0003800000 */
[----:B------:R-:W-:Y:S04]  /*6610*/  SHF.L.U32 R5, R181, 0x1f, RZ ;  /* 0x0000001fb5057819 */ /* 0x000fe800000006ff */
[----:B------:R-:W3:Y:S02]  /*6620*/  SYNCS.PHASECHK.TRANS64.TRYWAIT P1, [R0+URZ+0x180], R5 ;  /* 0x00018005000075a7 */ /* 0x000ee400080211ff */
[----:B---3--:R-:W-:Y:S05]  /*6630*/  @!P1 BRA `(.L_x_103) ;  /* 0x0000003800a09947 */ /* 0x008fea0003800000 */
.L_x_102:
[----:B------:R-:W-:Y:S05]  /*6640*/  BSYNC B0 ;  /* 0x0000000000007941 */ /* 0x000fea0003800000 */
.L_x_101:
[----:B------:R-:W-:Y:S01]  /*6650*/  ISETP.NE.AND P1, PT, R208, RZ, PT ;  /* 0x000000ffd000720c */ /* 0x000fe20003f25270 */
[----:B---3--:R-:W-:Y:S02]  /*6660*/  VIADD R5, R0, 0x190 ;  /* 0x0000019000057836 */ /* 0x008fe40000000000 */
[----:B------:R-:W-:Y:S03]  /*6670*/  VIADD R182, R182, 0x1 ;  /* 0x00000001b6b67836 */ /* 0x000fe60000000000 */
[----:B-1----:R-:W-:Y:S07]  /*6680*/  PRMT R2, R2, 0x654, R5 ;  /* 0x0000065402027816 */ /* 0x002fee0000000005 */
[----:B------:R1:W3:Y:S04]  /*6690*/  @P1 LDS.128 R148, [R8] ;  /* 0x0000000008941984 */ /* 0x0002e80000000c00 */
[----:B------:R1:W1:Y:S04]  /*66a0*/  @P1 LDS.128 R156, [R6+0x20] ;  /* 0x00002000069c1984 */ /* 0x0002680000000c00 */
[----:B------:R1:W1:Y:S04]  /*66b0*/  @P1 LDS.128 R152, [R7+0x10] ;  /* 0x0000100007981984 */ /* 0x0002680000000c00 */
[----:B------:R1:W1:Y:S01]  /*66c0*/  @P1 LDS.128 R160, [R4+0x10] ;  /* 0x0000100004a01984 */ /* 0x0002620000000c00 */
[C---:B------:R-:W-:Y:S01]  /*66d0*/  ISETP.NE.AND P1, PT, R182.reuse, 0x2, PT ;  /* 0x00000002b600780c */ /* 0x040fe20003f25270 */
[----:B------:R-:W-:Y:S01]  /*66e0*/  @!PT LDS RZ, [RZ] ;  /* 0x00000000fffff984 */ /* 0x000fe20000000800 */
[----:B------:R-:W-:Y:S01]  /*66f0*/  @!PT LDS RZ, [RZ] ;  /* 0x00000000fffff984 */ /* 0x000fe20000000800 */
[----:B------:R-:W-:Y:S01]  /*6700*/  @!PT LDS RZ, [RZ] ;  /* 0x00000000fffff984 */ /* 0x000fe20000000800 */
[----:B------:R-:W-:Y:S01]  /*6710*/  @!PT LDS RZ, [RZ] ;  /* 0x00000000fffff984 */ /* 0x000fe20000000800 */
[----:B------:R5:W-:Y:S06]  /*6720*/  MEMBAR.ALL.CTA ;  /* 0x0000000000007992 */ /* 0x000bec0000008000 */
[----:B-----5:R-:W5:Y:S01]  /*6730*/  FENCE.VIEW.ASYNC.S ;  /* 0x00000000000073c6 */ /* 0x020f620000000000 */
[----:B------:R-:W-:Y:S02]  /*6740*/  SEL R0, RZ, 0x1, P1 ;  /* 0x00000001ff007807 */ /* 0x000fe40000800000 */
[----:B------:R-:W-:Y:S02]  /*6750*/  SEL R182, R182, RZ, P1 ;  /* 0x000000ffb6b67207 */ /* 0x000fe40000800000 */
[----:B------:R-:W-:Y:S01]  /*6760*/  LOP3.LUT R181, R181, R0, RZ, 0x3c, !PT ;  /* 0x00000000b5b57212 */ /* 0x000fe200078e3cff */
[----:B-----5:R1:W-:Y:S06]  /*6770*/  SYNCS.ARRIVE.TRANS64.RED.A1T0 RZ, [R2+URZ], RZ ;  /* 0x000000ff02ff79a7 */ /* 0x0203ec00081004ff */
.L_x_100:
[----:B------:R-:W-:Y:S05]  /*6780*/  BSYNC B1 ;  /* 0x0000000000017941 */ /* 0x000fea0003800000 */
.L_x_99:
[----:B------:R-:W-:Y:S04]  /*6790*/  SHF.R.U32.HI R0, RZ, 0x15, R80 ;  /* 0x00000015ff007819 */ /* 0x000fe80000011650 */
[----:B------:R-:W-:Y:S01]  /*67a0*/  LOP3.LUT P1, RZ, R0, 0x3, R189, 0x48, !PT ;  /* 0x0000000300ff7812 */ /* 0x000fe200078248bd */
[----:B------:R-:W-:Y:S01]  /*67b0*/  @!UPT UIADD3 URZ, UPT, UPT, URZ, URZ, URZ ;  /* 0x000000fffffff290 */ /* 0x000fe2000fffe0ff */
[----:B----4-:R-:W-:Y:S11]  /*67c0*/  @P0 BRA `(.L_x_104) ;  /* 0x0000000000080947 */ /* 0x010ff60003800000 */
[----:B------:R-:W4:Y:S02]  /*67d0*/  SYNCS.PHASECHK.TRANS64.TRYWAIT P0, [R206+URZ+0x1c0], R3 ;  /* 0x0001c003ce0075a7 */ /* 0x000f2400080011ff */
[----:B----4-:R-:W-:Y:S05]  /*67e0*/  @!P0 BRA `(.L_x_105) ;  /* 0x0000003800488947 */ /* 0x010fea0003800000 */
.L_x_104:
[----:B------:R-:W-:Y:S04]  /*67f0*/  BSSY.RECONVERGENT B6, `(.L_x_106) ;  /* 0x0000012000067945 */ /* 0x000fe80003800200 */
[----:B------:R-:W-:Y:S05]  /*6800*/  @!P1 BRA `(.L_x_107) ;  /* 0x0000000000409947 */ /* 0x000fea0003800000 */
[----:B------:R-:W5:Y:S01]  /*6810*/  LDCU.64 UR8, c[0x4][0x70] ;  /* 0x01000e00ff0877ac */ /* 0x000f620008000a00 */
[----:B----4-:R-:W-:Y:S01]  /*6820*/  MOV R3, 0x0 ;  /* 0x0000000000037802 */ /* 0x010fe20000000f00 */
[----:B------:R-:W-:Y:S02]  /*6830*/  HFMA2 R12, -RZ, RZ, 0, 5.9604644775390625e-08 ;  /* 0x00000001ff0c7431 */ /* 0x000fe400000001ff */
[----:B-1----:R-:W-:Y:S02]  /*6840*/  IMAD.MOV.U32 R8, RZ, RZ, 0x192 ;  /* 0x00000192ff087424 */ /* 0x002fe400078e00ff */
[----:B------:R-:W-:Y:S01]  /*6850*/  IMAD.MOV.U32 R13, RZ, RZ, RZ ;  /* 0x000000ffff0d7224 */ /* 0x000fe200078e00ff */
[----:B------:R-:W1:Y:S01]  /*6860*/  LDCU.64 UR6, c[0x4][0x78] ;  /* 0x01000f00ff0677ac */ /* 0x000e620008000a00 */
[----:B------:R-:W4:Y:S01]  /*6870*/  LDC.64 R2, c[0x4][R3] ;  /* 0x0100000003027b82 */ /* 0x000f220000000a00 */
[----:B------:R-:W2:Y:S01]  /*6880*/  LDCU.64 UR4, c[0x4][0x10] ;  /* 0x01000200ff0477ac */ /* 0x000ea20008000a00 */
[----:B-----5:R-:W-:Y:S01]  /*6890*/  MOV R5, UR9 ;  /* 0x0000000900057c02 */ /* 0x020fe20008000f00 */
[----:B------:R-:W-:Y:S01]  /*68a0*/  IMAD.U32 R4, RZ, RZ, UR8 ;  /* 0x00000008ff047e24 */ /* 0x000fe2000f8e00ff */
[----:B-1----:R-:W-:Y:S01]  /*68b0*/  MOV R7, UR7 ;  /* 0x0000000700077c02 */ /* 0x002fe20008000f00 */
[----:B------:R-:W-:Y:S01]  /*68c0*/  IMAD.U32 R6, RZ, RZ, UR6 ;  /* 0x00000006ff067e24 */ /* 0x000fe2000f8e00ff */
[----:B--2---:R-:W-:Y:S01]  /*68d0*/  MOV R11, UR5 ;  /* 0x00000005000b7c02 */ /* 0x004fe20008000f00 */
[----:B------:R-:W-:Y:S02]  /*68e0*/  IMAD.U32 R10, RZ, RZ, UR4 ;  /* 0x00000004ff0a7e24 */ /* 0x000fe4000f8e00ff */
[----:B------:R-:W-:Y:S07]  /*68f0*/  LEPC R20, `(.L_x_107) ;  /* 0x000000001014794e */ /* 0x000fee0000000000 */
[----:B---34-:R-:W-:Y:S05]  /*6900*/  CALL.ABS.NOINC R2 ;  /* 0x0000000002007343 */ /* 0x018fea0003c00000 */
.L_x_107:
[----:B------:R-:W-:Y:S05]  /*6910*/  BSYNC.RECONVERGENT B6 ;  /* 0x0000000000067941 */ /* 0x000fea0003800200 */
.L_x_106:
[-C--:B---3--:R-:W-:Y:S01]  /*6920*/  F2FP.F16.E4M3.UNPACK_B R83, R148.reuse ;  /* 0x00000094ff53723e */ /* 0x088fe200020006ff */
[----:B------:R-:W-:Y:S05]  /*6930*/  WARPSYNC.ALL ;  /* 0x0000000000007948 */ /* 0x000fea0003800000 */
[----:B------:R-:W-:Y:S01]  /*6940*/  R2UR UR4, R80 ;  /* 0x00000000500472ca */ /* 0x000fe200000e0000 */
[--C-:B------:R-:W-:Y:S01]  /*6950*/  HADD2.F32 R82, -RZ, R83.reuse.H0_H0 ;  /* 0x20000053ff527230 */ /* 0x100fe20000004100 */
[----:B------:R-:W-:Y:S01]  /*6960*/  F2FP.F16.E4M3.UNPACK_B R85, R148.H1 ;  /* 0x00000094ff55723e */ /* 0x000fe200030006ff */
[----:B------:R-:W-:Y:S01]  /*6970*/  HADD2.F32 R83, -RZ, R83.H1_H1 ;  /* 0x30000053ff537230 */ /* 0x000fe20000004100 */
[-C--:B------:R-:W-:Y:S01]  /*6980*/  F2FP.F16.E4M3.UNPACK_B R87, R149.reuse ;  /* 0x00000095ff57723e */ /* 0x080fe200020006ff */
[----:B------:R-:W-:Y:S01]  /*6990*/  BSSY.RECONVERGENT B0, `(.L_x_108) ;  /* 0x000011f000007945 */ /* 0x000fe20003800200 */
[----:B------:R-:W-:Y:S01]  /*69a0*/  F2FP.F16.E4M3.UNPACK_B R89, R149.H1 ;  /* 0x00000095ff59723e */ /* 0x000fe200030006ff */
[--C-:B------:R-:W-:Y:S01]  /*69b0*/  HADD2.F32 R84, -RZ, R85.reuse.H0_H0 ;  /* 0x20000055ff547230 */ /* 0x100fe20000004100 */
[-C--:B------:R-:W-:Y:S01]  /*69c0*/  F2FP.F16.E4M3.UNPACK_B R91, R150.reuse ;  /* 0x00000096ff5b723e */ /* 0x080fe200020006ff */
[----:B------:R-:W-:Y:S01]  /*69d0*/  HADD2.F32 R86, -RZ, R85.H1_H1 ;  /* 0x30000055ff567230 */ /* 0x000fe20000004100 */
[----:B------:R-:W-:Y:S01]  /*69e0*/  F2FP.F16.E4M3.UNPACK_B R93, R150.H1 ;  /* 0x00000096ff5d723e */ /* 0x000fe200030006ff */
[--C-:B------:R-:W-:Y:S01]  /*69f0*/  HADD2.F32 R85, -RZ, R87.reuse.H0_H0 ;  /* 0x20000057ff557230 */ /* 0x100fe20000004100 */
[-C--:B------:R-:W-:Y:S01]  /*6a00*/  F2FP.F16.E4M3.UNPACK_B R95, R151.reuse ;  /* 0x00000097ff5f723e */ /* 0x080fe200020006ff */
[----:B-1----:R-:W2:Y:S01]  /*6a10*/  LDTM.x64 R4, tmem[UR4] ;  /* 0x00000004000479ee */ /* 0x002ea20008340000 */
[----:B------:R-:W-:Y:S01]  /*6a20*/  F2FP.F16.E4M3.UNPACK_B R97, R151.H1 ;  /* 0x00000097ff61723e */ /* 0x000fe200030006ff */
[----:B------:R-:W-:Y:S01]  /*6a30*/  HADD2.F32 R88, -RZ, R87.H1_H1 ;  /* 0x30000057ff587230 */ /* 0x000fe20000004100 */
[-C--:B------:R-:W-:Y:S01]  /*6a40*/  F2FP.F16.E4M3.UNPACK_B R99, R152.reuse ;  /* 0x00000098ff63723e */ /* 0x080fe200020006ff */
[----:B------:R-:W-:Y:S01]  /*6a50*/  HADD2.F32 R87, -RZ, R89.H0_H0 ;  /* 0x20000059ff577230 */ /* 0x000fe20000004100 */
[----:B------:R-:W-:Y:S01]  /*6a60*/  F2FP.F16.E4M3.UNPACK_B R101, R152.H1 ;  /* 0x00000098ff65723e */ /* 0x000fe200030006ff */
[----:B------:R-:W-:Y:S01]  /*6a70*/  HADD2.F32 R92, -RZ, R91.H1_H1 ;  /* 0x3000005bff5c7230 */ /* 0x000fe20000004100 */
[----:B------:R-:W-:Y:S01]  /*6a80*/  ISETP.NE.AND P6, PT, R172, RZ, PT ;  /* 0x000000ffac00720c */ /* 0x000fe20003fc5270 */
[----:B------:R-:W-:Y:S01]  /*6a90*/  HADD2.F32 R96, -RZ, R95.H1_H1 ;  /* 0x3000005fff607230 */ /* 0x000fe20000004100 */
[----:B------:R-:W-:Y:S01]  /*6aa0*/  SHF.L.U32 R210, R191, 0x4, RZ ;  /* 0x00000004bfd27819 */ /* 0x000fe200000006ff */
[----:B------:R-:W-:Y:S01]  /*6ab0*/  HADD2.F32 R100, -RZ, R99.H1_H1 ;  /* 0x30000063ff647230 */ /* 0x000fe20000004100 */
[----:B------:R-:W-:Y:S01]  /*6ac0*/  SHF.L.U32 R218, R190, 0x4, RZ ;  /* 0x00000004beda7819 */ /* 0x000fe200000006ff */
[----:B------:R-:W-:Y:S01]  /*6ad0*/  HADD2.F32 R90, -RZ, R89.H1_H1 ;  /* 0x30000059ff5a7230 */ /* 0x000fe20000004100 */
[----:B------:R-:W-:Y:S01]  /*6ae0*/  SHF.L.U32 R216, R192, 0x4, RZ ;  /* 0x00000004c0d87819 */ /* 0x000fe200000006ff */
[----:B------:R-:W-:Y:S01]  /*6af0*/  HADD2.F32 R89, -RZ, R91.H0_H0 ;  /* 0x2000005bff597230 */ /* 0x000fe20000004100 */
[----:B------:R-:W-:Y:S01]  /*6b00*/  IADD3 R204, PT, PT, R193, R218, RZ ;  /* 0x000000dac1cc7210 */ /* 0x000fe20007ffe0ff */
[--C-:B------:R-:W-:Y:S01]  /*6b10*/  HADD2.F32 R91, -RZ, R93.reuse.H0_H0 ;  /* 0x2000005dff5b7230 */ /* 0x100fe20000004100 */
[-C--:B------:R-:W-:Y:S01]  /*6b20*/  F2FP.F16.E4M3.UNPACK_B R103, R153.reuse ;  /* 0x00000099ff67723e */ /* 0x080fe200020006ff */
[----:B------:R-:W-:Y:S01]  /*6b30*/  HADD2.F32 R94, -RZ, R93.H1_H1 ;  /* 0x3000005dff5e7230 */ /* 0x000fe20000004100 */
[----:B------:R-:W-:Y:S01]  /*6b40*/  F2FP.F16.E4M3.UNPACK_B R105, R153.H1 ;  /* 0x00000099ff69723e */ /* 0x000fe200030006ff */
[----:B------:R-:W-:Y:S01]  /*6b50*/  HADD2.F32 R93, -RZ, R95.H0_H0 ;  /* 0x2000005fff5d7230 */ /* 0x000fe20000004100 */
[-C--:B------:R-:W-:Y:S01]  /*6b60*/  F2FP.F16.E4M3.UNPACK_B R107, R154.reuse ;  /* 0x0000009aff6b723e */ /* 0x080fe200020006ff */
[----:B------:R-:W-:Y:S01]  /*6b70*/  HADD2.F32 R104, -RZ, R103.H1_H1 ;  /* 0x30000067ff687230 */ /* 0x000fe20000004100 */
[----:B------:R-:W-:Y:S01]  /*6b80*/  F2FP.F16.E4M3.UNPACK_B R109, R154.H1 ;  /* 0x0000009aff6d723e */ /* 0x000fe200030006ff */
[C---:B--2---:R-:W-:Y:S01]  /*6b90*/  FMUL R0, R79.reuse, R4 ;  /* 0x000000044f007220 */ /* 0x044fe20000400000 */
[C---:B------:R-:W-:Y:S01]  /*6ba0*/  FMUL R2, R79.reuse, R5 ;  /* 0x000000054f027220 */ /* 0x040fe20000400000 */
[C---:B------:R-:W-:Y:S01]  /*6bb0*/  FMUL R4, R79.reuse, R8 ;  /* 0x000000084f047220 */ /* 0x040fe20000400000 */
[----:B------:R-:W-:Y:S01]  /*6bc0*/  FMUL R5, R79, R9 ;  /* 0x000000094f057220 */ /* 0x000fe20000400000 */
[C---:B------:R-:W-:Y:S01]  /*6bd0*/  FFMA R0, R81.reuse, R82, R0 ;  /* 0x0000005251007223 */ /* 0x040fe20000000000 */
[----:B------:R-:W-:Y:S01]  /*6be0*/  FFMA R2, R81, R83, R2 ;  /* 0x0000005351027223 */ /* 0x000fe20000000002 */
[C---:B------:R-:W-:Y:S01]  /*6bf0*/  FMUL R8, R79.reuse, R12 ;  /* 0x0000000c4f087220 */ /* 0x040fe20000400000 */
[C---:B------:R-:W-:Y:S01]  /*6c00*/  FMUL R9, R79.reuse, R13 ;  /* 0x0000000d4f097220 */ /* 0x040fe20000400000 */
[C---:B------:R-:W-:Y:S01]  /*6c10*/  FMUL R12, R79.reuse, R16 ;  /* 0x000000104f0c7220 */ /* 0x040fe20000400000 */
[C---:B------:R-:W-:Y:S01]  /*6c20*/  FMUL R13, R79.reuse, R17 ;  /* 0x000000114f0d7220 */ /* 0x040fe20000400000 */
[C---:B------:R-:W-:Y:S01]  /*6c30*/  FMUL R16, R79.reuse, R20 ;  /* 0x000000144f107220 */ /* 0x040fe20000400000 */
[C---:B------:R-:W-:Y:S01]  /*6c40*/  FMUL R17, R79.reuse, R21 ;  /* 0x000000154f117220 */ /* 0x040fe20000400000 */
[C---:B------:R-:W-:Y:S01]  /*6c50*/  FMUL R20, R79.reuse, R24 ;  /* 0x000000184f147220 */ /* 0x040fe20000400000 */
[C---:B------:R-:W-:Y:S01]  /*6c60*/  FMUL R21, R79.reuse, R25 ;  /* 0x000000194f157220 */ /* 0x040fe20000400000 */
[----:B------:R-:W-:Y:S02]  /*6c70*/  HADD2.F32 R108, -RZ, R107.H1_H1 ;  /* 0x3000006bff6c7230 */ /* 0x000fe40000004100 */
[C---:B------:R-:W-:Y:S01]  /*6c80*/  FMUL R24, R79.reuse, R28 ;  /* 0x0000001c4f187220 */ /* 0x040fe20000400000 */
[C---:B------:R-:W-:Y:S01]  /*6c90*/  FMUL R25, R79.reuse, R29 ;  /* 0x0000001d4f197220 */ /* 0x040fe20000400000 */
[C---:B------:R-:W-:Y:S01]  /*6ca0*/  FMUL R28, R79.reuse, R32 ;  /* 0x000000204f1c7220 */ /* 0x040fe20000400000 */
[C---:B------:R-:W-:Y:S01]  /*6cb0*/  FMUL R29, R79.reuse, R33 ;  /* 0x000000214f1d7220 */ /* 0x040fe20000400000 */
[C---:B------:R-:W-:Y:S01]  /*6cc0*/  FMUL R32, R79.reuse, R36 ;  /* 0x000000244f207220 */ /* 0x040fe20000400000 */
[----:B------:R-:W-:Y:S01]  /*6cd0*/  F2FP.F16.E4M3.UNPACK_B R111, R155 ;  /* 0x0000009bff6f723e */ /* 0x000fe200020006ff */
[C---:B------:R-:W-:Y:S01]  /*6ce0*/  FMUL R33, R79.reuse, R37 ;  /* 0x000000254f217220 */ /* 0x040fe20000400000 */
[C---:B------:R-:W-:Y:S01]  /*6cf0*/  FMUL R36, R79.reuse, R40 ;  /* 0x000000284f247220 */ /* 0x040fe20000400000 */
[----:B------:R-:W-:Y:S01]  /*6d00*/  F2FP.F16.E4M3.UNPACK_B R113, R155.H1 ;  /* 0x0000009bff71723e */ /* 0x000fe200030006ff */
[C---:B------:R-:W-:Y:S01]  /*6d10*/  FMUL R37, R79.reuse, R41 ;  /* 0x000000294f257220 */ /* 0x040fe20000400000 */
[----:B------:R-:W-:Y:S02]  /*6d20*/  HADD2.F32 R112, -RZ, R111.H1_H1 ;  /* 0x3000006fff707230 */ /* 0x000fe40000004100 */
        /* <DEDUP_REMOVED lines=21> */
[C---:B----4-:R-:W-:Y:S01]  /*6e80*/  FMUL R3, R79.reuse, R6 ;  /* 0x000000064f037220 */ /* 0x050fe20000400000 */
[----:B------:R-:W-:Y:S01]  /*6e90*/  F2FP.F16.E4M3.UNPACK_B R127, R159 ;  /* 0x0000009fff7f723e */ /* 0x000fe200020006ff */
[C---:B------:R-:W-:Y:S01]  /*6ea0*/  FMUL R7, R79.reuse, R7 ;  /* 0x000000074f077220 */ /* 0x040fe20000400000 */
[----:B------:R-:W-:Y:S01]  /*6eb0*/  FMUL R6, R79, R10 ;  /* 0x0000000a4f067220 */ /* 0x000fe20000400000 */
[----:B------:R-:W-:Y:S01]  /*6ec0*/  F2FP.F16.E4M3.UNPACK_B R129, R159.H1 ;  /* 0x0000009fff81723e */ /* 0x000fe200030006ff */
[C---:B------:R-:W-:Y:S01]  /*6ed0*/  FFMA R3, R81.reuse, R84, R3 ;  /* 0x0000005451037223 */ /* 0x040fe20000000003 */
[C---:B------:R-:W-:Y:S01]  /*6ee0*/  FFMA R7, R81.reuse, R86, R7 ;  /* 0x0000005651077223 */ /* 0x040fe20000000007 */
[----:B------:R-:W-:Y:S01]  /*6ef0*/  F2FP.F16.E4M3.UNPACK_B R131, R160 ;  /* 0x000000a0ff83723e */ /* 0x000fe200020006ff */
[C---:B------:R-:W-:Y:S01]  /*6f00*/  FFMA R4, R81.reuse, R85, R4 ;  /* 0x0000005551047223 */ /* 0x040fe20000000004 */
[C---:B------:R-:W-:Y:S01]  /*6f10*/  FFMA R5, R81.reuse, R88, R5 ;  /* 0x0000005851057223 */ /* 0x040fe20000000005 */
[----:B------:R-:W-:Y:S01]  /*6f20*/  F2FP.F16.E4M3.UNPACK_B R133, R160.H1 ;  /* 0x000000a0ff85723e */ /* 0x000fe200030006ff */
[----:B------:R-:W-:Y:S01]  /*6f30*/  FFMA R6, R81, R87, R6 ;  /* 0x0000005751067223 */ /* 0x000fe20000000006 */
[----:B------:R-:W-:Y:S01]  /*6f40*/  F2FP.SATFINITE.E4M3.F32.PACK_AB_MERGE_C R175, R7, R3, RZ ;  /* 0x0000000307af723e */ /* 0x000fe200048070ff */
[----:B------:R-:W-:Y:S02]  /*6f50*/  HADD2.F32 R128, -RZ, R127.H1_H1 ;  /* 0x3000007fff807230 */ /* 0x000fe40000004100 */
[C---:B------:R-:W-:Y:S01]  /*6f60*/  FMUL R11, R79.reuse, R11 ;  /* 0x0000000b4f0b7220 */ /* 0x040fe20000400000 */
[----:B------:R-:W-:Y:S01]  /*6f70*/  HADD2.F32 R132, -RZ, R131.H1_H1 ;  /* 0x30000083ff847230 */ /* 0x000fe20000004100 */
[----:B------:R-:W-:Y:S01]  /*6f80*/  F2FP.SATFINITE.E4M3.F32.PACK_AB_MERGE_C R172, R2, R0, R175 ;  /* 0x0000000002ac723e */ /* 0x000fe200048070af */
[----:B------:R-:W-:Y:S01]  /*6f90*/  FMUL R10, R79, R14 ;  /* 0x0000000e4f0a7220 */ /* 0x000fe20000400000 */
[C---:B------:R-:W-:Y:S01]  /*6fa0*/  FFMA R11, R81.reuse, R90, R11 ;  /* 0x0000005a510b7223 */ /* 0x040fe2000000000b */
[C---:B------:R-:W-:Y:S01]  /*6fb0*/  FFMA R8, R81.reuse, R89, R8 ;  /* 0x0000005951087223 */ /* 0x040fe20000000008 */
[----:B------:R-:W-:Y:S01]  /*6fc0*/  FFMA R9, R81, R92, R9 ;  /* 0x0000005c51097223 */ /* 0x000fe20000000009 */
[----:B------:R-:W-:Y:S01]  /*6fd0*/  F2FP.F16.E4M3.UNPACK_B R135, R161 ;  /* 0x000000a1ff87723e */ /* 0x000fe200020006ff */
[--C-:B------:R-:W-:Y:S01]  /*6fe0*/  HADD2.F32 R95, -RZ, R97.reuse.H0_H0 ;  /* 0x20000061ff5f7230 */ /* 0x100fe20000004100 */
[----:B------:R-:W-:Y:S01]  /*6ff0*/  F2FP.SATFINITE.E4M3.F32.PACK_AB_MERGE_C R173, R11, R6, RZ ;  /* 0x000000060bad723e */ /* 0x000fe200048070ff */
[----:B------:R-:W-:Y:S01]  /*7000*/  FFMA R10, R81, R91, R10 ;  /* 0x0000005b510a7223 */ /* 0x000fe2000000000a */
[----:B------:R-:W-:Y:S01]  /*7010*/  FMUL R15, R79, R15 ;  /* 0x0000000f4f0f7220 */ /* 0x000fe20000400000 */
[----:B------:R-:W-:Y:S01]  /*7020*/  HADD2.F32 R98, -RZ, R97.H1_H1 ;  /* 0x30000061ff627230 */ /* 0x000fe20000004100 */
[----:B------:R-:W-:Y:S01]  /*7030*/  F2FP.SATFINITE.E4M3.F32.PACK_AB_MERGE_C R173, R5, R4, R173 ;  /* 0x0000000405ad723e */ /* 0x000fe200048070ad */
[----:B------:R-:W-:Y:S02]  /*7040*/  HADD2.F32 R97, -RZ, R99.H0_H0 ;  /* 0x20000063ff617230 */ /* 0x000fe40000004100 */
[C---:B------:R-:W-:Y:S01]  /*7050*/  FFMA R15, R81.reuse, R94, R15 ;  /* 0x0000005e510f7223 */ /* 0x040fe2000000000f */
[C---:B------:R-:W-:Y:S01]  /*7060*/  FFMA R12, R81.reuse, R93, R12 ;  /* 0x0000005d510c7223 */ /* 0x040fe2000000000c */
[----:B------:R-:W-:Y:S01]  /*7070*/  FFMA R13, R81, R96, R13 ;  /* 0x00000060510d7223 */ /* 0x000fe2000000000d */
[----:B------:R-:W-:Y:S02]  /*7080*/  HADD2.F32 R136, -RZ, R135.H1_H1 ;  /* 0x30000087ff887230 */ /* 0x000fe40000004100 */
[----:B------:R-:W-:Y:S01]  /*7090*/  FMUL R14, R79, R18 ;  /* 0x000000124f0e7220 */ /* 0x000fe20000400000 */
[----:B------:R-:W-:Y:S01]  /*70a0*/  F2FP.SATFINITE.E4M3.F32.PACK_AB_MERGE_C R174, R15, R10, RZ ;  /* 0x0000000a0fae723e */ /* 0x000fe200048070ff */
[----:B------:R-:W-:Y:S01]  /*70b0*/  FMUL R19, R79, R19 ;  /* 0x000000134f137220 */ /* 0x000fe20000400000 */
[--C-:B------:R-:W-:Y:S02]  /*70c0*/  HADD2.F32 R99, -RZ, R101.reuse.H0_H0 ;  /* 0x20000065ff637230 */ /* 0x100fe40000004100 */
[----:B------:R-:W-:Y:S01]  /*70d0*/  FFMA R14, R81, R95, R14 ;  /* 0x0000005f510e7223 */ /* 0x000fe2000000000e */
[----:B------:R-:W-:Y:S01]  /*70e0*/  F2FP.SATFINITE.E4M3.F32.PACK_AB_MERGE_C R174, R9, R8, R174 ;  /* 0x0000000809ae723e */ /* 0x000fe200048070ae */
[C---:B------:R-:W-:Y:S01]  /*70f0*/  FFMA R19, R81.reuse, R98, R19 ;  /* 0x0000006251137223 */ /* 0x040fe20000000013 */
[C---:B------:R-:W-:Y:S01]  /*7100*/  FFMA R16, R81.reuse, R97, R16 ;  /* 0x0000006151107223 */ /* 0x040fe20000000010 */
[----:B------:R-:W-:Y:S01]  /*7110*/  F2FP.F16.E4M3.UNPACK_B R137, R161.H1 ;  /* 0x000000a1ff89723e */ /* 0x000fe200030006ff */
[----:B------:R-:W-:Y:S02]  /*7120*/  HADD2.F32 R102, -RZ, R101.H1_H1 ;  /* 0x30000065ff667230 */ /* 0x000fe40000004100 */
[----:B------:R-:W-:Y:S01]  /*7130*/  FFMA R17, R81, R100, R17 ;  /* 0x0000006451117223 */ /* 0x000fe20000000011 */
[----:B------:R-:W-:Y:S01]  /*7140*/  F2FP.SATFINITE.E4M3.F32.PACK_AB_MERGE_C R175, R19, R14, RZ ;  /* 0x0000000e13af723e */ /* 0x000fe200048070ff */
[----:B------:R-:W-:Y:S02]  /*7150*/  HADD2.F32 R101, -RZ, R103.H0_H0 ;  /* 0x20000067ff657230 */ /* 0x000fe40000004100 */
[C---:B------:R-:W-:Y:S01]  /*7160*/  FMUL R18, R79.reuse, R22 ;  /* 0x000000164f127220 */ /* 0x040fe20000400000 */
[----:B------:R-:W-:Y:S01]  /*7170*/  FMUL R23, R79, R23 ;  /* 0x000000174f177220 */ /* 0x000fe20000400000 */
[----:B------:R-:W-:Y:S01]  /*7180*/  F2FP.SATFINITE.E4M3.F32.PACK_AB_MERGE_C R175, R13, R12, R175 ;  /* 0x0000000c0daf723e */ /* 0x000fe200048070af */
[--C-:B------:R-:W-:Y:S02]  /*7190*/  HADD2.F32 R103, -RZ, R105.reuse.H0_H0 ;  /* 0x20000069ff677230 */ /* 0x100fe40000004100 */
[C---:B------:R-:W-:Y:S01]  /*71a0*/  FFMA R18, R81.reuse, R99, R18 ;  /* 0x0000006351127223 */ /* 0x040fe20000000012 */
[C---:B------:R-:W-:Y:S01]  /*71b0*/  FFMA R23, R81.reuse, R102, R23 ;  /* 0x0000006651177223 */ /* 0x040fe20000000017 */
[C---:B------:R-:W-:Y:S01]  /*71c0*/  FFMA R20, R81.reuse, R101, R20 ;  /* 0x0000006551147223 */ /* 0x040fe20000000014 */
[----:B------:R-:W-:Y:S01]  /*71d0*/  F2FP.F16.E4M3.UNPACK_B R139, R162 ;  /* 0x000000a2ff8b723e */ /* 0x000fe200020006ff */
[----:B------:R-:W-:Y:S01]  /*71e0*/  HADD2.F32 R106, -RZ, R105.H1_H1 ;  /* 0x30000069ff6a7230 */ /* 0x000fe20000004100 */
[----:B------:R1:W-:Y:S01]  /*71f0*/  STS.128 [R185+UR51+0x4400], R172 ;  /* 0x004400acb9007988 */ /* 0x0003e20008000c33 */
[----:B------:R-:W-:Y:S01]  /*7200*/  FFMA R21, R81, R104, R21 ;  /* 0x0000006851157223 */ /* 0x000fe20000000015 */
[----:B------:R-:W-:Y:S01]  /*7210*/  F2FP.SATFINITE.E4M3.F32.PACK_AB_MERGE_C R199, R23, R18, RZ ;  /* 0x0000001217c7723e */ /* 0x000fe200048070ff */
[----:B------:R-:W-:Y:S02]  /*7220*/  HADD2.F32 R105, -RZ, R107.H0_H0 ;  /* 0x2000006bff697230 */ /* 0x000fe40000004100 */
[C---:B------:R-:W-:Y:S01]  /*7230*/  FMUL R22, R79.reuse, R26 ;  /* 0x0000001a4f167220 */ /* 0x040fe20000400000 */
[----:B------:R-:W-:Y:S02]  /*7240*/  HADD2.F32 R140, -RZ, R139.H1_H1 ;  /* 0x3000008bff8c7230 */ /* 0x000fe40000004100 */
[----:B------:R-:W-:Y:S01]  /*7250*/  FMUL R27, R79, R27 ;  /* 0x0000001b4f1b7220 */ /* 0x000fe20000400000 */
[--C-:B------:R-:W-:Y:S02]  /*7260*/  HADD2.F32 R107, -RZ, R109.reuse.H0_H0 ;  /* 0x2000006dff6b7230 */ /* 0x100fe40000004100 */
[C---:B------:R-:W-:Y:S01]  /*7270*/  FFMA R22, R81.reuse, R103, R22 ;  /* 0x0000006751167223 */ /* 0x040fe20000000016 */
[----:B------:R-:W-:Y:S01]  /*7280*/  F2FP.F16.E4M3.UNPACK_B R141, R162.H1 ;  /* 0x000000a2ff8d723e */ /* 0x000fe200030006ff */
[C---:B------:R-:W-:Y:S01]  /*7290*/  FFMA R27, R81.reuse, R106, R27 ;  /* 0x0000006a511b7223 */ /* 0x040fe2000000001b */
[C---:B------:R-:W-:Y:S01]  /*72a0*/  FFMA R24, R81.reuse, R105, R24 ;  /* 0x0000006951187223 */ /* 0x040fe20000000018 */
[----:B------:R-:W-:Y:S01]  /*72b0*/  F2FP.F16.E4M3.UNPACK_B R143, R163 ;  /* 0x000000a3ff8f723e */ /* 0x000fe200020006ff */
[----:B------:R-:W-:Y:S01]  /*72c0*/  FFMA R25, R81, R108, R25 ;  /* 0x0000006c51197223 */ /* 0x000fe20000000019 */
[----:B------:R-:W-:Y:S01]  /*72d0*/  HADD2.F32 R110, -RZ, R109.H1_H1 ;  /* 0x3000006dff6e7230 */ /* 0x000fe20000004100 */
        /* <DEDUP_REMOVED lines=10> */
[----:B------:R-:W-:Y:S01]  /*7380*/  ISETP.NE.AND P0, PT, R188, RZ, PT ;  /* 0x000000ffbc00720c */ /* 0x000fe20003f05270 */
[----:B------:R-:W-:Y:S01]  /*7390*/  FFMA R29, R81, R112, R29 ;  /* 0x00000070511d7223 */ /* 0x000fe2000000001d */
[----:B------:R-:W-:Y:S01]  /*73a0*/  HADD2.F32 R114, -RZ, R113.H1_H1 ;  /* 0x30000071ff727230 */ /* 0x000fe20000004100 */
[----:B------:R-:W-:Y:S01]  /*73b0*/  F2FP.SATFINITE.E4M3.F32.PACK_AB_MERGE_C R201, R31, R26, RZ ;  /* 0x0000001a1fc9723e */ /* 0x000fe200048070ff */
[----:B------:R-:W-:Y:S02]  /*73c0*/  HADD2.F32 R113, -RZ, R115.H0_H0 ;  /* 0x20000073ff717230 */ /* 0x000fe40000004100 */
[----:B------:R-:W-:Y:S01]  /*73d0*/  FMUL R30, R79, R34 ;  /* 0x000000224f1e7220 */ /* 0x000fe20000400000 */
[----:B-1----:R-:W-:Y:S01]  /*73e0*/  F2FP.SATFINITE.E4M3.F32.PACK_AB_MERGE_C R172, R17, R16, R199 ;  /* 0x0000001011ac723e */ /* 0x002fe200048070c7 */
[----:B------:R-:W-:Y:S01]  /*73f0*/  FMUL R35, R79, R35 ;  /* 0x000000234f237220 */ /* 0x000fe20000400000 */
[--C-:B------:R-:W-:Y:S01]  /*7400*/  HADD2.F32 R115, -RZ, R117.reuse.H0_H0 ;  /* 0x20000075ff737230 */ /* 0x100fe20000004100 */
[----:B------:R-:W-:Y:S01]  /*7410*/  F2FP.SATFINITE.E4M3.F32.PACK_AB_MERGE_C R173, R21, R20, R200 ;  /* 0x0000001415ad723e */ /* 0x000fe200048070c8 */
[----:B------:R-:W-:Y:S01]  /*7420*/  FFMA R30, R81, R111, R30 ;  /* 0x0000006f511e7223 */ /* 0x000fe2000000001e */
[----:B------:R-:W-:Y:S01]  /*7430*/  F2FP.SATFINITE.E4M3.F32.PACK_AB_MERGE_C R174, R25, R24, R201 ;  /* 0x0000001819ae723e */ /* 0x000fe200048070c9 */
[----:B------:R-:W-:Y:S01]  /*7440*/  FFMA R35, R81, R114, R35 ;  /* 0x0000007251237223 */ /* 0x000fe20000000023 */
[----:B------:R-:W-:Y:S01]  /*7450*/  IADD3 R199, PT, PT, R193, R210, RZ ;  /* 0x000000d2c1c77210 */ /* 0x000fe20007ffe0ff */
[C---:B------:R-:W-:Y:S01]  /*7460*/  FFMA R32, R81.reuse, R113, R32 ;  /* 0x0000007151207223 */ /* 0x040fe20000000020 */
[----:B------:R-:W-:Y:S01]  /*7470*/  FFMA R33, R81, R116, R33 ;  /* 0x0000007451217223 */ /* 0x000fe20000000021 */
[----:B------:R-:W-:Y:S01]  /*7480*/  HADD2.F32 R118, -RZ, R117.H1_H1 ;  /* 0x30000075ff767230 */ /* 0x000fe20000004100 */
[----:B------:R-:W-:Y:S01]  /*7490*/  IADD3 R205, PT, PT, R216, R199, RZ ;  /* 0x000000c7d8cd7210 */ /* 0x000fe20007ffe0ff */
[----:B------:R-:W-:Y:S01]  /*74a0*/  HADD2.F32 R117, -RZ, R119.H0_H0 ;  /* 0x20000077ff757230 */ /* 0x000fe20000004100 */
[----:B------:R-:W-:Y:S01]  /*74b0*/  F2FP.SATFINITE.E4M3.F32.PACK_AB_MERGE_C R175, R35, R30, RZ ;  /* 0x0000001e23af723e */ /* 0x000fe200048070ff */
[C---:B------:R-:W-:Y:S01]  /*74c0*/  FMUL R34, R79.reuse, R38 ;  /* 0x000000264f227220 */ /* 0x040fe20000400000 */
[----:B------:R-:W-:Y:S01]  /*74d0*/  FMUL R39, R79, R39 ;  /* 0x000000274f277220 */ /* 0x000fe20000400000 */
[--C-:B------:R-:W-:Y:S01]  /*74e0*/  HADD2.F32 R119, -RZ, R121.reuse.H0_H0 ;  /* 0x20000079ff777230 */ /* 0x100fe20000004100 */
[----:B------:R-:W-:Y:S01]  /*74f0*/  F2FP.SATFINITE.E4M3.F32.PACK_AB_MERGE_C R175, R29, R28, R175 ;  /* 0x0000001c1daf723e */ /* 0x000fe200048070af */
[C---:B------:R-:W-:Y:S01]  /*7500*/  FFMA R34, R81.reuse, R115, R34 ;  /* 0x0000007351227223 */ /* 0x040fe20000000022 */
[C---:B------:R-:W-:Y:S01]  /*7510*/  FFMA R39, R81.reuse, R118, R39 ;  /* 0x0000007651277223 */ /* 0x040fe20000000027 */
[C---:B------:R-:W-:Y:S01]  /*7520*/  FFMA R36, R81.reuse, R117, R36 ;  /* 0x0000007551247223 */ /* 0x040fe20000000024 */
[----:B------:R-:W-:Y:S01]  /*7530*/  FFMA R37, R81, R120, R37 ;  /* 0x0000007851257223 */ /* 0x000fe20000000025 */
[----:B------:R1:W-:Y:S01]  /*7540*/  STS.128 [R199+0x4010], R172 ;  /* 0x004010acc7007388 */ /* 0x0003e20000000c00 */
[----:B------:R-:W-:Y:S01]  /*7550*/  HADD2.F32 R122, -RZ, R121.H1_H1 ;  /* 0x30000079ff7a7230 */ /* 0x000fe20000004100 */
[----:B------:R-:W-:Y:S01]  /*7560*/  F2FP.SATFINITE.E4M3.F32.PACK_AB_MERGE_C R200, R39, R34, RZ ;  /* 0x0000002227c8723e */ /* 0x000fe200048070ff */
[----:B------:R-:W-:Y:S02]  /*7570*/  HADD2.F32 R121, -RZ, R123.H0_H0 ;  /* 0x2000007bff797230 */ /* 0x000fe40000004100 */
        /* <DEDUP_REMOVED lines=8> */
[----:B------:R-:W-:Y:S02]  /*7600*/  HADD2.F32 R126, -RZ, R125.H1_H1 ;  /* 0x3000007dff7e7230 */ /* 0x000fe40000004100 */
[----:B------:R-:W-:Y:S01]  /*7610*/  FMUL R42, R79, R46 ;  /* 0x0000002e4f2a7220 */ /* 0x000fe20000400000 */
[----:B------:R-:W-:Y:S01]  /*7620*/  F2FP.SATFINITE.E4M3.F32.PACK_AB_MERGE_C R201, R43, R38, RZ ;  /* 0x000000262bc9723e */ /* 0x000fe200048070ff */
[----:B------:R-:W-:Y:S02]  /*7630*/  HADD2.F32 R125, -RZ, R127.H0_H0 ;  /* 0x2000007fff7d7230 */ /* 0x000fe40000004100 */
        /* <DEDUP_REMOVED lines=8> */
[C---:B------:R-:W-:Y:S01]  /*76c0*/  FMUL R46, R79.reuse, R50 ;  /* 0x000000324f2e7220 */ /* 0x040fe20000400000 */
[----:B------:R-:W-:Y:S02]  /*76d0*/  HADD2.F32 R129, -RZ, R131.H0_H0 ;  /* 0x20000083ff817230 */ /* 0x000fe40000004100 */
[----:B------:R-:W-:Y:S01]  /*76e0*/  FMUL R51, R79, R51 ;  /* 0x000000334f337220 */ /* 0x000fe20000400000 */
[--C-:B------:R-:W-:Y:S02]  /*76f0*/  HADD2.F32 R131, -RZ, R133.reuse.H0_H0 ;  /* 0x20000085ff837230 */ /* 0x100fe40000004100 */
[----:B------:R-:W-:Y:S01]  /*7700*/  FFMA R46, R81, R127, R46 ;  /* 0x0000007f512e7223 */ /* 0x000fe2000000002e */
[----:B------:R-:W-:Y:S02]  /*7710*/  HADD2.F32 R134, -RZ, R133.H1_H1 ;  /* 0x30000085ff867230 */ /* 0x000fe40000004100 */
[----:B------:R-:W-:Y:S01]  /*7720*/  FMUL R50, R79, R54 ;  /* 0x000000364f327220 */ /* 0x000fe20000400000 */
[----:B------:R-:W-:Y:S02]  /*7730*/  HADD2.F32 R133, -RZ, R135.H0_H0 ;  /* 0x20000087ff857230 */ /* 0x000fe40000004100 */
[----:B------:R-:W-:Y:S01]  /*7740*/  FFMA R51, R81, R130, R51 ;  /* 0x0000008251337223 */ /* 0x000fe20000000033 */
[----:B------:R-:W-:Y:S01]  /*7750*/  FMUL R55, R79, R55 ;  /* 0x000000374f377220 */ /* 0x000fe20000400000 */
[C---:B------:R-:W-:Y:S01]  /*7760*/  FFMA R48, R81.reuse, R129, R48 ;  /* 0x0000008151307223 */ /* 0x040fe20000000030 */
[C---:B------:R-:W-:Y:S01]  /*7770*/  FFMA R49, R81.reuse, R132, R49 ;  /* 0x0000008451317223 */ /* 0x040fe20000000031 */
        /* <DEDUP_REMOVED lines=22> */
[----:B------:R-:W-:Y:S01]  /*78e0*/  FFMA R63, R81, R142, R63 ;  /* 0x0000008e513f7223 */ /* 0x000fe2000000003f */
[----:B------:R-:W-:Y:S01]  /*78f0*/  FMUL R67, R79, R67 ;  /* 0x000000434f437220 */ /* 0x000fe20000400000 */
[----:B------:R-:W-:Y:S01]  /*7900*/  F2FP.SATFINITE.E4M3.F32.PACK_AB_MERGE_C R202, R47, R42, RZ ;  /* 0x0000002a2fca723e */ /* 0x000fe200048070ff */
[----:B------:R-:W-:Y:S01]  /*7910*/  FFMA R60, R81, R141, R60 ;  /* 0x0000008d513c7223 */ /* 0x000fe2000000003c */
[----:B------:R-:W-:Y:S01]  /*7920*/  F2FP.SATFINITE.E4M3.F32.PACK_AB_MERGE_C R203, R51, R46, RZ ;  /* 0x0000002e33cb723e */ /* 0x000fe200048070ff */
[C---:B------:R-:W-:Y:S01]  /*7930*/  FFMA R61, R81.reuse, R144, R61 ;  /* 0x00000090513d7223 */ /* 0x040fe2000000003d */
[C---:B------:R-:W-:Y:S01]  /*7940*/  FFMA R62, R81.reuse, R83, R62 ;  /* 0x00000053513e7223 */ /* 0x040fe2000000003e */
[----:B------:R-:W-:Y:S01]  /*7950*/  FFMA R67, R81, R82, R67 ;  /* 0x0000005251437223 */ /* 0x000fe20000000043 */
[----:B------:R-:W-:Y:S02]  /*7960*/  F2FP.SATFINITE.E4M3.F32.PACK_AB_MERGE_C R202, R41, R40, R202 ;  /* 0x0000002829ca723e */ /* 0x000fe400048070ca */
[----:B------:R-:W-:Y:S02]  /*7970*/  F2FP.SATFINITE.E4M3.F32.PACK_AB_MERGE_C R203, R45, R44, R203 ;  /* 0x0000002c2dcb723e */ /* 0x000fe400048070cb */
[----:B------:R-:W-:Y:S02]  /*7980*/  F2FP.SATFINITE.E4M3.F32.PACK_AB_MERGE_C R212, R55, R50, RZ ;  /* 0x0000003237d4723e */ /* 0x000fe400048070ff */
[----:B------:R-:W-:Y:S01]  /*7990*/  F2FP.SATFINITE.E4M3.F32.PACK_AB_MERGE_C R213, R59, R54, RZ ;  /* 0x000000363bd5723e */ /* 0x000fe200048070ff */
[----:B------:R1:W-:Y:S01]  /*79a0*/  STS.128 [R204+0x4020], R200 ;  /* 0x004020c8cc007388 */ /* 0x0003e20000000c00 */
[----:B------:R-:W-:Y:S02]  /*79b0*/  F2FP.SATFINITE.E4M3.F32.PACK_AB_MERGE_C R214, R63, R58, RZ ;  /* 0x0000003a3fd6723e */ /* 0x000fe400048070ff */
[----:B------:R-:W-:Y:S02]  /*79c0*/  F2FP.SATFINITE.E4M3.F32.PACK_AB_MERGE_C R215, R67, R62, RZ ;  /* 0x0000003e43d7723e */ /* 0x000fe400048070ff */
[----:B------:R-:W-:Y:S02]  /*79d0*/  F2FP.SATFINITE.E4M3.F32.PACK_AB_MERGE_C R212, R49, R48, R212 ;  /* 0x0000003031d4723e */ /* 0x000fe400048070d4 */
[----:B------:R-:W-:Y:S02]  /*79e0*/  F2FP.SATFINITE.E4M3.F32.PACK_AB_MERGE_C R213, R53, R52, R213 ;  /* 0x0000003435d5723e */ /* 0x000fe400048070d5 */
[----:B------:R-:W-:Y:S02]  /*79f0*/  F2FP.SATFINITE.E4M3.F32.PACK_AB_MERGE_C R214, R57, R56, R214 ;  /* 0x0000003839d6723e */ /* 0x000fe400048070d6 */
[----:B------:R-:W-:Y:S02]  /*7a00*/  F2FP.SATFINITE.E4M3.F32.PACK_AB_MERGE_C R215, R61, R60, R215 ;  /* 0x0000003c3dd7723e */ /* 0x000fe400048070d7 */
[----:B------:R-:W-:Y:S02]  /*7a10*/  LEA R209, R182, UR51, 0x3 ;  /* 0x00000033b6d17c11 */ /* 0x000fe4000f8e18ff */
[----:B------:R-:W-:Y:S01]  /*7a20*/  @P6 SHF.L.U32 R220, R181, 0x1f, RZ ;  /* 0x0000001fb5dc6819 */ /* 0x000fe200000006ff */
[----:B------:R1:W-:Y:S01]  /*7a30*/  STS.128 [R205+0x4010], R212 ;  /* 0x004010d4cd007388 */ /* 0x0003e20000000c00 */
[----:B------:R-:W-:Y:S01]  /*7a40*/  @!PT LDS RZ, [RZ] ;  /* 0x00000000fffff984 */ /* 0x000fe20000000800 */
[----:B------:R-:W-:Y:S01]  /*7a50*/  @!PT LDS RZ, [RZ] ;  /* 0x00000000fffff984 */ /* 0x000fe20000000800 */
[----:B------:R-:W-:Y:S01]  /*7a60*/  @!PT LDS RZ, [RZ] ;  /* 0x00000000fffff984 */ /* 0x000fe20000000800 */
[----:B------:R-:W-:Y:S01]  /*7a70*/  @!PT LDS RZ, [RZ] ;  /* 0x00000000fffff984 */ /* 0x000fe20000000800 */
[----:B------:R2:W-:Y:S07]  /*7a80*/  MEMBAR.ALL.CTA ;  /* 0x0000000000007992 */ /* 0x0005ee0000008000 */
[----:B--2---:R-:W2:Y:S02]  /*7a90*/  FENCE.VIEW.ASYNC.S ;  /* 0x00000000000073c6 */ /* 0x004ea40000000000 */
[----:B--2---:R-:W-:Y:S06]  /*7aa0*/  BAR.SYNC.DEFER_BLOCKING 0x1, 0x80 ;  /* 0x0042000000007b1d */ /* 0x004fec0000010000 */
[----:B------:R-:W-:Y:S05]  /*7ab0*/  @P0 BRA `(.L_x_109) ;  /* 0x0000000000300947 */ /* 0x000fea0003800000 */
[----:B------:R-:W-:Y:S01]  /*7ac0*/  UIADD3 UR6, UPT, UPT, UR51, 0x4400, URZ ;  /* 0x0000440033067890 */ /* 0x000fe2000fffe0ff */
[----:B------:R-:W-:Y:S01]  /*7ad0*/  R2UR UR42, R198 ;  /* 0x00000000c62a72ca */ /* 0x000fe200000e0000 */
[----:B------:R-:W-:Y:S01]  /*7ae0*/  UIADD3 UR4, UP0, UPT, UR54, 0x680, URZ ;  /* 0x0000068036047890 */ /* 0x000fe2000ff1e0ff */
[----:B------:R-:W-:Y:S02]  /*7af0*/  R2UR UR43, R196 ;  /* 0x00000000c42b72ca */ /* 0x000fe400000e0000 */
[----:B------:R-:W-:Y:S01]  /*7b00*/  R2UR UR44, R197 ;  /* 0x00000000c52c72ca */ /* 0x000fe200000e0000 */
[----:B------:R-:W-:Y:S01]  /*7b10*/  IMAD.U32 R194, RZ, RZ, UR6 ;  /* 0x00000006ffc27e24 */ /* 0x000fe2000f8e00ff */
[----:B------:R-:W-:Y:S04]  /*7b20*/  UIADD3.X UR5, UPT, UPT, URZ, UR55, URZ, UP0, !UPT ;  /* 0x00000037ff057290 */ /* 0x000fe800087fe4ff */
[----:B------:R-:W-:Y:S11]  /*7b30*/  R2UR UR40, R194 ;  /* 0x00000000c22872ca */ /* 0x000ff600000e0000 */
[----:B------:R-:W-:Y:S02]  /*7b40*/  @!UPT UIADD3 URZ, UPT, UPT, URZ, URZ, URZ ;  /* 0x000000fffffff290 */ /* 0x000fe4000fffe0ff */
[----:B------:R2:W-:Y:S01]  /*7b50*/  UTMASTG.4D.IM2COL [UR40], [UR4] ;  /* 0x00000028040073b5 */ /* 0x0005e20008058000 */
[----:B------:R0:W-:Y:S01]  /*7b60*/  UTMACMDFLUSH ;  /* 0x00000000000079b7 */ /* 0x0001e20000000000 */
[----:B--2---:R-:W-:Y:S04]  /*7b70*/  DEPBAR.LE SB0, 0x1 ;  /* 0x000080400000791a */ /* 0x004fe80000000000 */
.L_x_109:
[----:B------:R-:W-:Y:S05]  /*7b80*/  BSYNC.RECONVERGENT B0 ;  /* 0x0000000000007941 */ /* 0x000fea0003800200 */
.L_x_108:
[----:B------:R-:W-:Y:S06]  /*7b90*/  BAR.SYNC.DEFER_BLOCKING 0x1, 0x80 ;  /* 0x0042000000007b1d */ /* 0x000fec0000010000 */
[----:B------:R-:W2:Y:S01]  /*7ba0*/  @P6 SYNCS.PHASECHK.TRANS64.TRYWAIT P0, [R209+URZ+0x180], R220 ;  /* 0x000180dcd10065a7 */ /* 0x000ea200080011ff */
[----:B------:R-:W-:Y:S01]  /*7bb0*/  BSSY B1, `(.L_x_110) ;  /* 0x0000023000017945 */ /* 0x000fe20003800000 */
[----:B--2---:R-:W-:Y:S03]  /*7bc0*/  @P6 SEL R207, RZ, 0x1, !P0 ;  /* 0x00000001ffcf6807 */ /* 0x004fe60004000000 */
[----:B------:R-:W-:Y:S05]  /*7bd0*/  @!P6 BRA `(.L_x_111) ;  /* 0x000000000080e947 */ /* 0x000fea0003800000 */
[----:B------:R-:W-:Y:S01]  /*7be0*/  ISETP.NE.AND P1, PT, R208, RZ, PT ;  /* 0x000000ffd000720c */ /* 0x000fe20003f25270 */
[----:B------:R-:W2:Y:S01]  /*7bf0*/  S2R R0, SR_CgaCtaId ;  /* 0x0000000000007919 */ /* 0x000ea20000008800 */
[----:B------:R-:W-:Y:S01]  /*7c00*/  ISETP.NE.AND P0, PT, R207, RZ, PT ;  /* 0x000000ffcf00720c */ /* 0x000fe20003f05270 */
[----:B------:R-:W-:Y:S10]  /*7c10*/  BSSY B0, `(.L_x_112) ;  /* 0x0000009000007945 */ /* 0x000ff40003800000 */
[----:B------:R-:W-:Y:S04]  /*7c20*/  @P1 IMAD R3, R182, 0x2000, R193 ;  /* 0x00002000b6031824 */ /* 0x000fe800078e02c1 */
[C---:B------:R-:W-:Y:S01]  /*7c30*/  @P1 IMAD.IADD R5, R3.reuse, 0x1, R210 ;  /* 0x0000000103051824 */ /* 0x040fe200078e02d2 */
[----:B------:R-:W-:Y:S03]  /*7c40*/  @P1 IADD3 R218, PT, PT, R3, R218, RZ ;  /* 0x000000da03da1210 */ /* 0x000fe60007ffe0ff */
[----:B------:R-:W-:Y:S01]  /*7c50*/  @P1 IMAD.IADD R216, R216, 0x1, R5 ;  /* 0x00000001d8d81824 */ /* 0x000fe200078e0205 */
[----:B------:R-:W-:Y:S06]  /*7c60*/  @P0 BRA `(.L_x_113) ;  /* 0x00000000000c0947 */ /* 0x000fec0003800000 */
[----:B------:R-:W-:Y:S04]  /*7c70*/  SHF.L.U32 R2, R181, 0x1f, RZ ;  /* 0x0000001fb5027819 */ /* 0x000fe800000006ff */
[----:B------:R-:W3:Y:S02]  /*7c80*/  SYNCS.PHASECHK.TRANS64.TRYWAIT P0, [R209+URZ+0x180], R2 ;  /* 0x00018002d10075a7 */ /* 0x000ee400080011ff */
[----:B---3--:R-:W-:Y:S05]  /*7c90*/  @!P0 BRA `(.L_x_114) ;  /* 0x0000002400308947 */ /* 0x008fea0003800000 */
.L_x_113:
[----:B------:R-:W-:Y:S05]  /*7ca0*/  BSYNC B0 ;  /* 0x0000000000007941 */ /* 0x000fea0003800000 */
.L_x_112:
[----:B------:R-:W-:Y:S01]  /*7cb0*/  ISETP.NE.AND P0, PT, R208, RZ, PT ;  /* 0x000000ffd000720c */ /* 0x000fe20003f05270 */
[----:B---3--:R-:W-:Y:S02]  /*7cc0*/  VIADD R209, R209, 0x190 ;  /* 0x00000190d1d17836 */ /* 0x008fe40000000000 */
[----:B------:R-:W-:Y:S03]  /*7cd0*/  VIADD R182, R182, 0x1 ;  /* 0x00000001b6b67836 */ /* 0x000fe60000000000 */
[----:B--2---:R-:W-:Y:S07]  /*7ce0*/  PRMT R0, R0, 0x654, R209 ;  /* 0x0000065400007816 */ /* 0x004fee00000000d1 */
[----:B------:R2:W3:Y:S04]  /*7cf0*/  @P0 LDS.128 R148, [R3] ;  /* 0x0000000003940984 */ /* 0x0004e80000000c00 */
[----:B------:R2:W4:Y:S04]  /*7d00*/  @P0 LDS.128 R152, [R5+0x10] ;  /* 0x0000100005980984 */ /* 0x0005280000000c00 */
        /* <DEDUP_REMOVED lines=9> */
[----:B------:R-:W-:Y:S01]  /*7da0*/  SEL R182, R182, RZ, P0 ;  /* 0x000000ffb6b67207 */ /* 0x000fe20000000000 */
[----:B-----5:R5:W-:Y:S02]  /*7db0*/  SYNCS.ARRIVE.TRANS64.RED.A1T0 RZ, [R0+URZ], RZ ;  /* 0x000000ff00ff79a7 */ /* 0x020be400081004ff */
[----:B-----5:R-:W-:Y:S04]  /*7dc0*/  SEL R0, RZ, 0x1, P0 ;  /* 0x00000001ff007807 */ /* 0x020fe80000000000 */
[----:B--234-:R-:W-:Y:S02]  /*7dd0*/  LOP3.LUT R181, R181, R0, RZ, 0x3c, !PT ;  /* 0x00000000b5b57212 */ /* 0x01cfe400078e3cff */
.L_x_111:
[----:B------:R-:W-:Y:S05]  /*7de0*/  BSYNC B1 ;  /* 0x0000000000017941 */ /* 0x000fea0003800000 */
.L_x_110:
[----:B------:R-:W-:Y:S05]  /*7df0*/  VIADD R0, R80, 0x40 ;  /* 0x0000004050007836 */ /* 0x000fea0000000000 */
[----:B------:R-:W-:Y:S04]  /*7e00*/  SHF.R.U32.HI R0, RZ, 0x15, R0 ;  /* 0x00000015ff007819 */ /* 0x000fe80000011600 */
[----:B------:R-:W-:Y:S11]  /*7e10*/  LOP3.LUT P0, RZ, R0, 0x3, R189, 0x48, !PT ;  /* 0x0000000300ff7812 */ /* 0x000ff600078048bd */
[----:B------:R-:W-:Y:S02]  /*7e20*/  @!UPT UIADD3 URZ, UPT, UPT, URZ, URZ, URZ ;  /* 0x000000fffffff290 */ /* 0x000fe4000fffe0ff */
[----:B------:R-:W-:Y:S05]  /*7e30*/  @!P0 BRA `(.L_x_115) ;  /* 0x0000000000408947 */ /* 0x000fea0003800000 */
[----:B------:R-:W2:Y:S01]  /*7e40*/  LDCU.64 UR8, c[0x4][0x70] ;  /* 0x01000e00ff0877ac */ /* 0x000ea20008000a00 */
[----:B------:R-:W-:Y:S01]  /*7e50*/  MOV R3, 0x0 ;  /* 0x0000000000037802 */ /* 0x000fe20000000f00 */
[----:B------:R-:W-:Y:S02]  /*7e60*/  HFMA2 R12, -RZ, RZ, 0, 5.9604644775390625e-08 ;  /* 0x00000001ff0c7431 */ /* 0x000fe400000001ff */
[----:B------:R-:W-:Y:S02]  /*7e70*/  IMAD.MOV.U32 R8, RZ, RZ, 0x192 ;  /* 0x00000192ff087424 */ /* 0x000fe400078e00ff */
[----:B------:R-:W-:Y:S01]  /*7e80*/  IMAD.MOV.U32 R13, RZ, RZ, RZ ;  /* 0x000000ffff0d7224 */ /* 0x000fe200078e00ff */
[----:B------:R-:W3:Y:S01]  /*7e90*/  LDCU.64 UR6, c[0x4][0x78] ;  /* 0x01000f00ff0677ac */ /* 0x000ee20008000a00 */
[----:B------:R-:W4:Y:S01]  /*7ea0*/  LDC.64 R2, c[0x4][R3] ;  /* 0x0100000003027b82 */ /* 0x000f220000000a00 */
[----:B------:R-:W5:Y:S01]  /*7eb0*/  LDCU.64 UR4, c[0x4][0x10] ;  /* 0x01000200ff0477ac */ /* 0x000f620008000a00 */
[----:B--2---:R-:W-:Y:S01]  /*7ec0*/  MOV R5, UR9 ;  /* 0x0000000900057c02 */ /* 0x004fe20008000f00 */
[----:B------:R-:W-:Y:S01]  /*7ed0*/  IMAD.U32 R4, RZ, RZ, UR8 ;  /* 0x00000008ff047e24 */ /* 0x000fe2000f8e00ff */
[----:B---3--:R-:W-:Y:S01]  /*7ee0*/  MOV R7, UR7 ;  /* 0x0000000700077c02 */ /* 0x008fe20008000f00 */
[----:B------:R-:W-:Y:S01]  /*7ef0*/  IMAD.U32 R6, RZ, RZ, UR6 ;  /* 0x00000006ff067e24 */ /* 0x000fe2000f8e00ff */
[----:B-----5:R-:W-:Y:S01]  /*7f00*/  MOV R11, UR5 ;  /* 0x00000005000b7c02 */ /* 0x020fe20008000f00 */
[----:B------:R-:W-:Y:S02]  /*7f10*/  IMAD.U32 R10, RZ, RZ, UR4 ;  /* 0x00000004ff0a7e24 */ /* 0x000fe4000f8e00ff */
[----:B------:R-:W-:Y:S07]  /*7f20*/  LEPC R20, `(.L_x_115) ;  /* 0x000000001014794e */ /* 0x000fee0000000000 */
[----:B-1--4-:R-:W-:Y:S05]  /*7f30*/  CALL.ABS.NOINC R2 ;  /* 0x0000000002007343 */ /* 0x012fea0003c00000 */
.L_x_115:
[----:B------:R-:W-:Y:S01]  /*7f40*/  ISETP.NE.AND P0, PT, R188, RZ, PT ;  /* 0x000000ffbc00720c */ /* 0x000fe20003f05270 */
[----:B------:R-:W-:Y:S05]  /*7f50*/  WARPSYNC.ALL ;  /* 0x0000000000007948 */ /* 0x000fea0003800000 */
[----:B------:R-:W-:Y:S01]  /*7f60*/  R2UR UR4, R80 ;  /* 0x00000000500472ca */ /* 0x000fe200000e0000 */
[----:B------:R-:W-:Y:S01]  /*7f70*/  BSSY.RECONVERGENT B0, `(.L_x_116) ;  /* 0x000011e000007945 */ /* 0x000fe20003800200 */
[----:B------:R-:W-:Y:S02]  /*7f80*/  F2FP.F16.E4M3.UNPACK_B R11, R149 ;  /* 0x00000095ff0b723e */ /* 0x000fe400020006ff */
[----:B------:R-:W-:Y:S02]  /*7f90*/  F2FP.F16.E4M3.UNPACK_B R10, R150 ;  /* 0x00000096ff0a723e */ /* 0x000fe400020006ff */
[----:B------:R-:W-:Y:S01]  /*7fa0*/  F2FP.F16.E4M3.UNPACK_B R9, R151 ;  /* 0x00000097ff09723e */ /* 0x000fe200020006ff */
[--C-:B------:R-:W-:Y:S01]  /*7fb0*/  HADD2.F32 R83, -RZ, R11.reuse.H0_H0 ;  /* 0x2000000bff537230 */ /* 0x100fe20000004100 */
[----:B------:R-:W-:Y:S01]  /*7fc0*/  F2FP.F16.E4M3.UNPACK_B R8, R152 ;  /* 0x00000098ff08723e */ /* 0x000fe200020006ff */
[----:B------:R-:W-:Y:S01]  /*7fd0*/  HADD2.F32 R84, -RZ, R11.H1_H1 ;  /* 0x3000000bff547230 */ /* 0x000fe20000004100 */
[----:B------:R-:W-:Y:S01]  /*7fe0*/  F2FP.F16.E4M3.UNPACK_B R7, R153 ;  /* 0x00000099ff07723e */ /* 0x000fe200020006ff */
[--C-:B------:R-:W-:Y:S01]  /*7ff0*/  HADD2.F32 R87, -RZ, R10.reuse.H0_H0 ;  /* 0x2000000aff577230 */ /* 0x100fe20000004100 */
[----:B------:R-:W-:Y:S01]  /*8000*/  F2FP.F16.E4M3.UNPACK_B R6, R154 ;  /* 0x0000009aff06723e */ /* 0x000fe200020006ff */
[----:B------:R-:W-:Y:S01]  /*8010*/  HADD2.F32 R88, -RZ, R10.H1_H1 ;  /* 0x3000000aff587230 */ /* 0x000fe20000004100 */
[----:B------:R-:W-:Y:S01]  /*8020*/  F2FP.F16.E4M3.UNPACK_B R5, R155 ;  /* 0x0000009bff05723e */ /* 0x000fe200020006ff */
[--C-:B------:R-:W-:Y:S01]  /*8030*/  HADD2.F32 R91, -RZ, R9.reuse.H0_H0 ;  /* 0x20000009ff5b7230 */ /* 0x100fe20000004100 */
[----:B-1----:R-:W-:Y:S01]  /*8040*/  F2FP.F16.E4M3.UNPACK_B R4, R156 ;  /* 0x0000009cff04723e */ /* 0x002fe200020006ff */
[----:B------:R-:W-:Y:S01]  /*8050*/  HADD2.F32 R92, -RZ, R9.H1_H1 ;  /* 0x30000009ff5c7230 */ /* 0x000fe20000004100 */
[-C--:B------:R-:W-:Y:S01]  /*8060*/  F2FP.F16.E4M3.UNPACK_B R2, R148.reuse ;  /* 0x00000094ff02723e */ /* 0x080fe200020006ff */
[--C-:B------:R-:W-:Y:S01]  /*8070*/  HADD2.F32 R95, -RZ, R8.reuse.H0_H0 ;  /* 0x20000008ff5f7230 */ /* 0x100fe20000004100 */
[----:B------:R-:W-:Y:S01]  /*8080*/  F2FP.F16.E4M3.UNPACK_B R148, R148.H1 ;  /* 0x00000094ff94723e */ /* 0x000fe200030006ff */
[----:B------:R-:W-:Y:S01]  /*8090*/  HADD2.F32 R97, -RZ, R8.H1_H1 ;  /* 0x30000008ff617230 */ /* 0x000fe20000004100 */
[----:B------:R-:W-:Y:S01]  /*80a0*/  F2FP.F16.E4M3.UNPACK_B R149, R149.H1 ;  /* 0x00000095ff95723e */ /* 0x000fe200030006ff */
[--C-:B------:R-:W-:Y:S01]  /*80b0*/  HADD2.F32 R98, -RZ, R7.reuse.H0_H0 ;  /* 0x20000007ff627230 */ /* 0x100fe20000004100 */
[----:B------:R-:W-:Y:S01]  /*80c0*/  F2FP.F16.E4M3.UNPACK_B R150, R150.H1 ;  /* 0x00000096ff96723e */ /* 0x000fe200030006ff */
[----:B------:R-:W-:Y:S01]  /*80d0*/  HADD2.F32 R101, -RZ, R7.H1_H1 ;  /* 0x30000007ff657230 */ /* 0x000fe20000004100 */
[----:B------:R-:W-:Y:S01]  /*80e0*/  F2FP.F16.E4M3.UNPACK_B R151, R151.H1 ;  /* 0x00000097ff97723e */ /* 0x000fe200030006ff */
[--C-:B------:R-:W-:Y:S01]  /*80f0*/  HADD2.F32 R102, -RZ, R6.reuse.H0_H0 ;  /* 0x20000006ff667230 */ /* 0x100fe20000004100 */
[----:B------:R-:W-:Y:S01]  /*8100*/  F2FP.F16.E4M3.UNPACK_B R138, R163 ;  /* 0x000000a3ff8a723e */ /* 0x000fe200020006ff */
[----:B------:R-:W-:Y:S01]  /*8110*/  HADD2.F32 R105, -RZ, R6.H1_H1 ;  /* 0x30000006ff697230 */ /* 0x000fe20000004100 */
[----:B------:R-:W-:Y:S01]  /*8120*/  R2UR UR5, R206 ;  /* 0x00000000ce0572ca */ /* 0x000fe200000e0000 */
        /* <DEDUP_REMOVED lines=8> */
[----:B------:R-:W1:Y:S01]  /*81b0*/  LDTM.x64 R4, tmem[UR4+0x40] ;  /* 0x00004004000479ee */ /* 0x000e620008340000 */
[--C-:B------:R-:W-:Y:S01]  /*81c0*/  HADD2.F32 R0, -RZ, R2.reuse.H0_H0 ;  /* 0x20000002ff007230 */ /* 0x100fe20000004100 */
[----:B------:R-:W-:Y:S01]  /*81d0*/  NOP ;  /* 0x0000000000007918 */ /* 0x000fe20000000000 */
[----:B------:R-:W-:Y:S01]  /*81e0*/  HADD2.F32 R2, -RZ, R2.H1_H1 ;  /* 0x30000002ff027230 */ /* 0x000fe20000004100 */
[----:B------:R-:W-:Y:S01]  /*81f0*/  UIADD3 UR5, UPT, UPT, UR5, 0x1d0, URZ ;  /* 0x000001d005057890 */ /* 0x000fe2000fffe0ff */
[--C-:B------:R-:W-:Y:S01]  /*8200*/  HADD2.F32 R86, -RZ, R149.reuse.H1_H1 ;  /* 0x30000095ff567230 */ /* 0x100fe20000004100 */
[----:B------:R-:W-:Y:S01]  /*8210*/  F2FP.F16.E4M3.UNPACK_B R132, R161 ;  /* 0x000000a1ff84723e */ /* 0x000fe200020006ff */
[--C-:B------:R-:W-:Y:S01]  /*8220*/  HADD2.F32 R114, -RZ, R116.reuse.H0_H0 ;  /* 0x20000074ff727230 */ /* 0x100fe20000004100 */
[----:B------:R-:W-:Y:S01]  /*8230*/  UPRMT UR5, UR45, 0x654, UR5 ;  /* 0x000006542d057896 */ /* 0x000fe20008000005 */
[----:B------:R-:W-:Y:S01]  /*8240*/  HADD2.F32 R117, -RZ, R116.H1_H1 ;  /* 0x30000074ff757230 */ /* 0x000fe20000004100 */
[----:B------:R-:W-:Y:S01]  /*8250*/  F2FP.F16.E4M3.UNPACK_B R136, R162 ;  /* 0x000000a2ff88723e */ /* 0x000fe200020006ff */
[--C-:B------:R-:W-:Y:S01]  /*8260*/  HADD2.F32 R118, -RZ, R120.reuse.H0_H0 ;  /* 0x20000078ff767230 */ /* 0x100fe20000004100 */
[----:B------:R-:W-:Y:S01]  /*8270*/  F2FP.F16.E4M3.UNPACK_B R152, R152.H1 ;  /* 0x00000098ff98723e */ /* 0x000fe200030006ff */
[----:B------:R-:W-:Y:S01]  /*8280*/  HADD2.F32 R121, -RZ, R120.H1_H1 ;  /* 0x30000078ff797230 */ /* 0x000fe20000004100 */
[----:B------:R-:W-:Y:S01]  /*8290*/  F2FP.F16.E4M3.UNPACK_B R153, R153.H1 ;  /* 0x00000099ff99723e */ /* 0x000fe200030006ff */
[--C-:B------:R-:W-:Y:S01]  /*82a0*/  HADD2.F32 R122, -RZ, R124.reuse.H0_H0 ;  /* 0x2000007cff7a7230 */ /* 0x100fe20000004100 */
[----:B------:R-:W-:Y:S01]  /*82b0*/  F2FP.F16.E4M3.UNPACK_B R154, R154.H1 ;  /* 0x0000009aff9a723e */ /* 0x000fe200030006ff */
[----:B-1----:R-:W-:Y:S01]  /*82c0*/  SYNCS.ARRIVE.TRANS64.RED.A1T0 RZ, [UR5], RZ ;  /* 0x000000ffffff79a7 */ /* 0x002fe20008100405 */
[----:B------:R-:W-:Y:S01]  /*82d0*/  HADD2.F32 R125, -RZ, R124.H1_H1 ;  /* 0x3000007cff7d7230 */ /* 0x000fe20000004100 */
[----:B------:R-:W-:Y:S01]  /*82e0*/  F2FP.F16.E4M3.UNPACK_B R155, R155.H1 ;  /* 0x0000009bff9b723e */ /* 0x000fe200030006ff */
[--C-:B------:R-:W-:Y:S01]  /*82f0*/  HADD2.F32 R126, -RZ, R128.reuse.H0_H0 ;  /* 0x20000080ff7e7230 */ /* 0x100fe20000004100 */
[----:B------:R-:W-:Y:S01]  /*8300*/  F2FP.F16.E4M3.UNPACK_B R156, R156.H1 ;  /* 0x0000009cff9c723e */ /* 0x000fe200030006ff */
[----:B------:R-:W-:Y:S01]  /*8310*/  HADD2.F32 R129, -RZ, R128.H1_H1 ;  /* 0x30000080ff817230 */ /* 0x000fe20000004100 */
[----:B------:R-:W-:Y:S01]  /*8320*/  F2FP.F16.E4M3.UNPACK_B R157, R157.H1 ;  /* 0x0000009dff9d723e */ /* 0x000fe200030006ff */
[C---:B------:R-:W-:Y:S01]  /*8330*/  FMUL R4, R79.reuse, R4 ;  /* 0x000000044f047220 */ /* 0x040fe20000400000 */
[C---:B------:R-:W-:Y:S01]  /*8340*/  FMUL R5, R79.reuse, R5 ;  /* 0x000000054f057220 */ /* 0x040fe20000400000 */
[----:B------:R-:W-:Y:S02]  /*8350*/  HADD2.F32 R3, -RZ, R148.H0_H0 ;  /* 0x20000094ff037230 */ /* 0x000fe40000004100 */
        /* <DEDUP_REMOVED lines=11> */
[----:B------:R-:W-:Y:S02]  /*8410*/  HADD2.F32 R130, -RZ, R132.H0_H0 ;  /* 0x20000084ff827230 */ /* 0x000fe40000004100 */
[C---:B------:R-:W-:Y:S01]  /*8420*/  FMUL R6, R79.reuse, R6 ;  /* 0x000000064f067220 */ /* 0x040fe20000400000 */
[----:B------:R-:W-:Y:S02]  /*8430*/  HADD2.F32 R82, -RZ, R148.H1_H1 ;  /* 0x30000094ff527230 */ /* 0x000fe40000004100 */
[----:B------:R-:W-:Y:S01]  /*8440*/  FMUL R7, R79, R7 ;  /* 0x000000074f077220 */ /* 0x000fe20000400000 */
[----:B------:R-:W-:Y:S02]  /*8450*/  HADD2.F32 R85, -RZ, R149.H0_H0 ;  /* 0x20000095ff557230 */ /* 0x000fe40000004100 */
[C---:B------:R-:W-:Y:S01]  /*8460*/  FFMA R6, R81.reuse, R3, R6 ;  /* 0x0000000351067223 */ /* 0x040fe20000000006 */
[----:B------:R-:W-:Y:S02]  /*8470*/  HADD2.F32 R133, -RZ, R132.H1_H1 ;  /* 0x30000084ff857230 */ /* 0x000fe40000004100 */
[C---:B------:R-:W-:Y:S01]  /*8480*/  FFMA R7, R81.reuse, R82, R7 ;  /* 0x0000005251077223 */ /* 0x040fe20000000007 */
[C---:B------:R-:W-:Y:S01]  /*8490*/  FFMA R8, R81.reuse, R83, R8 ;  /* 0x0000005351087223 */ /* 0x040fe20000000008 */
[----:B------:R-:W-:Y:S01]  /*84a0*/  FFMA R9, R81, R84, R9 ;  /* 0x0000005451097223 */ /* 0x000fe20000000009 */
[--C-:B------:R-:W-:Y:S02]  /*84b0*/  HADD2.F32 R82, -RZ, R138.reuse.H0_H0 ;  /* 0x2000008aff527230 */ /* 0x100fe40000004100 */
[C---:B------:R-:W-:Y:S01]  /*84c0*/  FMUL R10, R79.reuse, R10 ;  /* 0x0000000a4f0a7220 */ /* 0x040fe20000400000 */
[----:B------:R-:W-:Y:S02]  /*84d0*/  HADD2.F32 R83, -RZ, R138.H1_H1 ;  /* 0x3000008aff537230 */ /* 0x000fe40000004100 */
[----:B------:R-:W-:Y:S01]  /*84e0*/  FMUL R11, R79, R11 ;  /* 0x0000000b4f0b7220 */ /* 0x000fe20000400000 */
[----:B------:R-:W-:Y:S02]  /*84f0*/  HADD2.F32 R89, -RZ, R150.H0_H0 ;  /* 0x20000096ff597230 */ /* 0x000fe40000004100 */
[C---:B------:R-:W-:Y:S01]  /*8500*/  FFMA R10, R81.reuse, R85, R10 ;  /* 0x00000055510a7223 */ /* 0x040fe2000000000a */
[--C-:B------:R-:W-:Y:S02]  /*8510*/  HADD2.F32 R134, -RZ, R136.reuse.H0_H0 ;  /* 0x20000088ff867230 */ /* 0x100fe40000004100 */
[C---:B------:R-:W-:Y:S01]  /*8520*/  FFMA R11, R81.reuse, R86, R11 ;  /* 0x00000056510b7223 */ /* 0x040fe2000000000b */
[C---:B------:R-:W-:Y:S01]  /*8530*/  FFMA R12, R81.reuse, R87, R12 ;  /* 0x00000057510c7223 */ /* 0x040fe2000000000c */
[----:B------:R-:W-:Y:S01]  /*8540*/  FFMA R13, R81, R88, R13 ;  /* 0x00000058510d7223 */ /* 0x000fe2000000000d */
[----:B------:R-:W-:Y:S01]  /*8550*/  F2FP.SATFINITE.E4M3.F32.PACK_AB_MERGE_C R86, R7, R6, RZ ;  /* 0x000000060756723e */ /* 0x000fe200048070ff */
[----:B------:R-:W-:Y:S01]  /*8560*/  FMUL R7, R79, R24 ;  /* 0x000000184f077220 */ /* 0x000fe20000400000 */
[----:B------:R-:W-:Y:S01]  /*8570*/  F2FP.SATFINITE.E4M3.F32.PACK_AB_MERGE_C R138, R11, R10, RZ ;  /* 0x0000000a0b8a723e */ /* 0x000fe200048070ff */
[C---:B------:R-:W-:Y:S01]  /*8580*/  FMUL R10, R79.reuse, R25 ;  /* 0x000000194f0a7220 */ /* 0x040fe20000400000 */
[C---:B------:R-:W-:Y:S01]  /*8590*/  FMUL R25, R79.reuse, R32 ;  /* 0x000000204f197220 */ /* 0x040fe20000400000 */
[----:B------:R-:W-:Y:S02]  /*85a0*/  HADD2.F32 R137, -RZ, R136.H1_H1 ;  /* 0x30000088ff897230 */ /* 0x000fe40000004100 */
[C---:B------:R-:W-:Y:S01]  /*85b0*/  FMUL R14, R79.reuse, R14 ;  /* 0x0000000e4f0e7220 */ /* 0x040fe20000400000 */
[----:B------:R-:W-:Y:S02]  /*85c0*/  HADD2.F32 R90, -RZ, R150.H1_H1 ;  /* 0x30000096ff5a7230 */ /* 0x000fe40000004100 */
[----:B------:R-:W-:Y:S01]  /*85d0*/  FMUL R15, R79, R15 ;  /* 0x0000000f4f0f7220 */ /* 0x000fe20000400000 */
[--C-:B------:R-:W-:Y:S02]  /*85e0*/  HADD2.F32 R93, -RZ, R151.reuse.H0_H0 ;  /* 0x20000097ff5d7230 */ /* 0x100fe40000004100 */
[C---:B------:R-:W-:Y:S01]  /*85f0*/  FFMA R14, R81.reuse, R89, R14 ;  /* 0x00000059510e7223 */ /* 0x040fe2000000000e */
[----:B------:R-:W-:Y:S02]  /*8600*/  HADD2.F32 R94, -RZ, R151.H1_H1 ;  /* 0x30000097ff5e7230 */ /* 0x000fe40000004100 */
[C---:B------:R-:W-:Y:S01]  /*8610*/  FFMA R15, R81.reuse, R90, R15 ;  /* 0x0000005a510f7223 */ /* 0x040fe2000000000f */
[C---:B------:R-:W-:Y:S01]  /*8620*/  FFMA R16, R81.reuse, R91, R16 ;  /* 0x0000005b51107223 */ /* 0x040fe20000000010 */
[----:B------:R-:W-:Y:S01]  /*8630*/  FFMA R17, R81, R92, R17 ;  /* 0x0000005c51117223 */ /* 0x000fe20000000011 */
[C---:B------:R-:W-:Y:S01]  /*8640*/  FMUL R18, R79.reuse, R18 ;  /* 0x000000124f127220 */ /* 0x040fe20000400000 */
[----:B------:R-:W-:Y:S01]  /*8650*/  FMUL R19, R79, R19 ;  /* 0x000000134f137220 */ /* 0x000fe20000400000 */
[--C-:B------:R-:W-:Y:S01]  /*8660*/  HADD2.F32 R96, -RZ, R152.reuse.H0_H0 ;  /* 0x20000098ff607230 */ /* 0x100fe20000004100 */
[----:B------:R-:W-:Y:S01]  /*8670*/  F2FP.SATFINITE.E4M3.F32.PACK_AB_MERGE_C R14, R15, R14, RZ ;  /* 0x0000000e0f0e723e */ /* 0x000fe200048070ff */
[C---:B------:R-:W-:Y:S01]  /*8680*/  FFMA R18, R81.reuse, R93, R18 ;  /* 0x0000005d51127223 */ /* 0x040fe20000000012 */
[C---:B------:R-:W-:Y:S01]  /*8690*/  FFMA R19, R81.reuse, R94, R19 ;  /* 0x0000005e51137223 */ /* 0x040fe20000000013 */
[C---:B------:R-:W-:Y:S01]  /*86a0*/  FFMA R0, R81.reuse, R95, R0 ;  /* 0x0000005f51007223 */ /* 0x040fe20000000000 */
[----:B------:R-:W-:Y:S01]  /*86b0*/  FFMA R2, R81, R97, R2 ;  /* 0x0000006151027223 */ /* 0x000fe20000000002 */
[----:B------:R-:W-:Y:S02]  /*86c0*/  HADD2.F32 R99, -RZ, R152.H1_H1 ;  /* 0x30000098ff637230 */ /* 0x000fe40000004100 */
[----:B------:R-:W-:Y:S01]  /*86d0*/  FMUL R3, R79, R22 ;  /* 0x000000164f037220 */ /* 0x000fe20000400000 */
[----:B------:R-:W-:Y:S01]  /*86e0*/  F2FP.SATFINITE.E4M3.F32.PACK_AB_MERGE_C R18, R19, R18, RZ ;  /* 0x000000121312723e */ /* 0x000fe200048070ff */
[C---:B------:R-:W-:Y:S01]  /*86f0*/  FMUL R22, R79.reuse, R29 ;  /* 0x0000001d4f167220 */ /* 0x040fe20000400000 */
[----:B------:R-:W-:Y:S01]  /*8700*/  FMUL R29, R79, R36 ;  /* 0x000000244f1d7220 */ /* 0x000fe20000400000 */
[----:B------:R-:W-:Y:S01]  /*8710*/  FFMA R3, R81, R96, R3 ;  /* 0x0000006051037223 */ /* 0x000fe20000000003 */
[C---:B------:R-:W-:Y:S01]  /*8720*/  FMUL R6, R79.reuse, R23 ;  /* 0x000000174f067220 */ /* 0x040fe20000400000 */
[--C-:B------:R-:W-:Y:S02]  /*8730*/  HADD2.F32 R100, -RZ, R153.reuse.H0_H0 ;  /* 0x20000099ff647230 */ /* 0x100fe40000004100 */
[----:B------:R-:W-:Y:S01]  /*8740*/  FMUL R11, R79, R26 ;  /* 0x0000001a4f0b7220 */ /* 0x000fe20000400000 */
[----:B------:R-:W-:Y:S02]  /*8750*/  HADD2.F32 R103, -RZ, R153.H1_H1 ;  /* 0x30000099ff677230 */ /* 0x000fe40000004100 */
[C---:B------:R-:W-:Y:S01]  /*8760*/  FFMA R6, R81.reuse, R99, R6 ;  /* 0x0000006351067223 */ /* 0x040fe20000000006 */
[C---:B------:R-:W-:Y:S01]  /*8770*/  FFMA R7, R81.reuse, R98, R7 ;  /* 0x0000006251077223 */ /* 0x040fe20000000007 */
[C---:B------:R-:W-:Y:S01]  /*8780*/  FFMA R10, R81.reuse, R101, R10 ;  /* 0x00000065510a7223 */ /* 0x040fe2000000000a */
[----:B------:R-:W-:Y:S01]  /*8790*/  FFMA R11, R81, R100, R11 ;  /* 0x00000064510b7223 */ /* 0x000fe2000000000b */
[C---:B------:R-:W-:Y:S01]  /*87a0*/  FMUL R26, R79.reuse, R33 ;  /* 0x000000214f1a7220 */ /* 0x040fe20000400000 */
[----:B------:R-:W-:Y:S01]  /*87b0*/  F2FP.SATFINITE.E4M3.F32.PACK_AB_MERGE_C R3, R6, R3, RZ ;  /* 0x000000030603723e */ /* 0x000fe200048070ff */
[C---:B------:R-:W-:Y:S01]  /*87c0*/  FMUL R33, R79.reuse, R40 ;  /* 0x000000284f217220 */ /* 0x040fe20000400000 */
        /* <DEDUP_REMOVED lines=9> */
[C---:B------:R-:W-:Y:S01]  /*8860*/  FMUL R37, R79.reuse, R44 ;  /* 0x0000002c4f257220 */ /* 0x040fe20000400000 */
[C---:B------:R-:W-:Y:S01]  /*8870*/  FMUL R24, R79.reuse, R31 ;  /* 0x0000001f4f187220 */ /* 0x040fe20000400000 */
[----:B------:R-:W-:Y:S01]  /*8880*/  F2FP.F16.E4M3.UNPACK_B R158, R158.H1 ;  /* 0x0000009eff9e723e */ /* 0x000fe200030006ff */
[--C-:B------:R-:W-:Y:S02]  /*8890*/  HADD2.F32 R108, -RZ, R155.reuse.H0_H0 ;  /* 0x2000009bff6c7230 */ /* 0x100fe40000004100 */
[----:B------:R-:W-:Y:S01]  /*88a0*/  FMUL R27, R79, R34 ;  /* 0x000000224f1b7220 */ /* 0x000fe20000400000 */
[----:B------:R-:W-:Y:S02]  /*88b0*/  HADD2.F32 R111, -RZ, R155.H1_H1 ;  /* 0x3000009bff6f7230 */ /* 0x000fe40000004100 */
[C---:B------:R-:W-:Y:S01]  /*88c0*/  FFMA R24, R81.reuse, R107, R24 ;  /* 0x0000006b51187223 */ /* 0x040fe20000000018 */
[----:B------:R-:W-:Y:S01]  /*88d0*/  F2FP.F16.E4M3.UNPACK_B R159, R159.H1 ;  /* 0x0000009fff9f723e */ /* 0x000fe200030006ff */
[C---:B------:R-:W-:Y:S01]  /*88e0*/  FFMA R25, R81.reuse, R106, R25 ;  /* 0x0000006a51197223 */ /* 0x040fe20000000019 */
[C---:B------:R-:W-:Y:S01]  /*88f0*/  FFMA R26, R81.reuse, R109, R26 ;  /* 0x0000006d511a7223 */ /* 0x040fe2000000001a */
[----:B------:R-:W-:Y:S01]  /*8900*/  F2FP.F16.E4M3.UNPACK_B R160, R160.H1 ;  /* 0x000000a0ffa0723e */ /* 0x000fe200030006ff */
[----:B------:R-:W-:Y:S01]  /*8910*/  FFMA R27, R81, R108, R27 ;  /* 0x0000006c511b7223 */ /* 0x000fe2000000001b */
[----:B------:R-:W-:Y:S01]  /*8920*/  F2FP.SATFINITE.E4M3.F32.PACK_AB_MERGE_C R6, R24, R23, RZ ;  /* 0x000000171806723e */ /* 0x000fe200048070ff */
[C---:B------:R-:W-:Y:S01]  /*8930*/  FMUL R34, R79.reuse, R41 ;  /* 0x000000294f227220 */ /* 0x040fe20000400000 */
[C---:B------:R-:W-:Y:S01]  /*8940*/  FMUL R41, R79.reuse, R48 ;  /* 0x000000304f297220 */ /* 0x040fe20000400000 */
[----:B------:R-:W-:Y:S01]  /*8950*/  FMUL R28, R79, R35 ;  /* 0x000000234f1c7220 */ /* 0x000fe20000400000 */
[----:B------:R-:W-:Y:S01]  /*8960*/  F2FP.F16.E4M3.UNPACK_B R161, R161.H1 ;  /* 0x000000a1ffa1723e */ /* 0x000fe200030006ff */
[--C-:B------:R-:W-:Y:S01]  /*8970*/  HADD2.F32 R112, -RZ, R156.reuse.H0_H0 ;  /* 0x2000009cff707230 */ /* 0x100fe20000004100 */
[----:B------:R-:W-:Y:S01]  /*8980*/  F2FP.SATFINITE.E4M3.F32.PACK_AB_MERGE_C R6, R22, R21, R6 ;  /* 0x000000151606723e */ /* 0x000fe20004807006 */
[C---:B------:R-:W-:Y:S01]  /*8990*/  FFMA R28, R81.reuse, R111, R28 ;  /* 0x0000006f511c7223 */ /* 0x040fe2000000001c */
[C---:B------:R-:W-:Y:S01]  /*89a0*/  FFMA R29, R81.reuse, R110, R29 ;  /* 0x0000006e511d7223 */ /* 0x040fe2000000001d */
[----:B------:R-:W-:Y:S01]  /*89b0*/  FFMA R30, R81, R113, R30 ;  /* 0x00000071511e7223 */ /* 0x000fe2000000001e */
[----:B------:R-:W-:Y:S02]  /*89c0*/  HADD2.F32 R115, -RZ, R156.H1_H1 ;  /* 0x3000009cff737230 */ /* 0x000fe40000004100 */
[C---:B------:R-:W-:Y:S01]  /*89d0*/  FMUL R31, R79.reuse, R38 ;  /* 0x000000264f1f7220 */ /* 0x040fe20000400000 */
[----:B------:R-:W-:Y:S01]  /*89e0*/  F2FP.F16.E4M3.UNPACK_B R162, R162.H1 ;  /* 0x000000a2ffa2723e */ /* 0x000fe200030006ff */
[C---:B------:R-:W-:Y:S01]  /*89f0*/  FMUL R38, R79.reuse, R45 ;  /* 0x0000002d4f267220 */ /* 0x040fe20000400000 */
[----:B------:R-:W-:Y:S01]  /*8a00*/  FMUL R45, R79, R52 ;  /* 0x000000344f2d7220 */ /* 0x000fe20000400000 */
[----:B------:R-:W-:Y:S01]  /*8a10*/  F2FP.F16.E4M3.UNPACK_B R163, R163.H1 ;  /* 0x000000a3ffa3723e */ /* 0x000fe200030006ff */
[----:B------:R-:W-:Y:S01]  /*8a20*/  FFMA R31, R81, R112, R31 ;  /* 0x00000070511f7223 */ /* 0x000fe2000000001f */
[C---:B------:R-:W-:Y:S01]  /*8a30*/  FMUL R52, R79.reuse, R59 ;  /* 0x0000003b4f347220 */ /* 0x040fe20000400000 */
[----:B------:R-:W-:Y:S01]  /*8a40*/  IADD3 R76, PT, PT, R76, 0x1, RZ ;  /* 0x000000014c4c7810 */ /* 0x000fe20007ffe0ff */
[----:B------:R-:W-:Y:S01]  /*8a50*/  FMUL R59, R79, R66 ;  /* 0x000000424f3b7220 */ /* 0x000fe20000400000 */
[----:B------:R-:W-:Y:S01]  /*8a60*/  F2FP.SATFINITE.E4M3.F32.PACK_AB_MERGE_C R66, R13, R12, R14 ;  /* 0x0000000c0d42723e */ /* 0x000fe2000480700e */
[C---:B------:R-:W-:Y:S01]  /*8a70*/  FMUL R32, R79.reuse, R39 ;  /* 0x000000274f207220 */ /* 0x040fe20000400000 */
[--C-:B------:R-:W-:Y:S02]  /*8a80*/  HADD2.F32 R116, -RZ, R157.reuse.H0_H0 ;  /* 0x2000009dff747230 */ /* 0x100fe40000004100 */
[----:B------:R-:W-:Y:S01]  /*8a90*/  FMUL R35, R79, R42 ;  /* 0x0000002a4f237220 */ /* 0x000fe20000400000 */
[----:B------:R-:W-:Y:S02]  /*8aa0*/  HADD2.F32 R119, -RZ, R157.H1_H1 ;  /* 0x3000009dff777230 */ /* 0x000fe40000004100 */
[----:B------:R-:W-:Y:S01]  /*8ab0*/  FFMA R32, R81, R115, R32 ;  /* 0x0000007351207223 */ /* 0x000fe20000000020 */
[----:B------:R-:W-:Y:S01]  /*8ac0*/  FMUL R36, R79, R43 ;  /* 0x0000002b4f247220 */ /* 0x000fe20000400000 */
[C---:B------:R-:W-:Y:S01]  /*8ad0*/  FFMA R33, R81.reuse, R114, R33 ;  /* 0x0000007251217223 */ /* 0x040fe20000000021 */
[C---:B------:R-:W-:Y:S01]  /*8ae0*/  FFMA R34, R81.reuse, R117, R34 ;  /* 0x0000007551227223 */ /* 0x040fe20000000022 */
[--C-:B------:R-:W-:Y:S01]  /*8af0*/  HADD2.F32 R120, -RZ, R158.reuse.H0_H0 ;  /* 0x2000009eff787230 */ /* 0x100fe20000004100 */
[----:B------:R-:W-:Y:S01]  /*8b00*/  F2FP.SATFINITE.E4M3.F32.PACK_AB_MERGE_C R32, R32, R31, RZ ;  /* 0x0000001f2020723e */ /* 0x000fe200048070ff */
[----:B------:R-:W-:Y:S01]  /*8b10*/  FFMA R35, R81, R116, R35 ;  /* 0x0000007451237223 */ /* 0x000fe20000000023 */
[----:B------:R-:W-:Y:S02]  /*8b20*/  HADD2.F32 R123, -RZ, R158.H1_H1 ;  /* 0x3000009eff7b7230 */ /* 0x000fe40000004100 */
[----:B------:R-:W-:Y:S01]  /*8b30*/  FMUL R39, R79, R46 ;  /* 0x0000002e4f277220 */ /* 0x000fe20000400000 */
[----:B------:R-:W-:Y:S01]  /*8b40*/  F2FP.SATFINITE.E4M3.F32.PACK_AB_MERGE_C R32, R30, R29, R32 ;  /* 0x0000001d1e20723e */ /* 0x000fe20004807020 */
[----:B------:R-:W-:Y:S01]  /*8b50*/  FFMA R36, R81, R119, R36 ;  /* 0x0000007751247223 */ /* 0x000fe20000000024 */
[----:B------:R-:W-:Y:S01]  /*8b60*/  FMUL R40, R79, R47 ;  /* 0x0000002f4f287220 */ /* 0x000fe20000400000 */
[C---:B------:R-:W-:Y:S01]  /*8b70*/  FFMA R37, R81.reuse, R118, R37 ;  /* 0x0000007651257223 */ /* 0x040fe20000000025 */
[----:B------:R-:W-:Y:S01]  /*8b80*/  FFMA R38, R81, R121, R38 ;  /* 0x0000007951267223 */ /* 0x000fe20000000026 */
[----:B------:R-:W-:Y:S01]  /*8b90*/  FMUL R42, R79, R49 ;  /* 0x000000314f2a7220 */ /* 0x000fe20000400000 */
[--C-:B------:R-:W-:Y:S02]  /*8ba0*/  HADD2.F32 R124, -RZ, R159.reuse.H0_H0 ;  /* 0x2000009fff7c7230 */ /* 0x100fe40000004100 */
[----:B------:R-:W-:Y:S01]  /*8bb0*/  FFMA R39, R81, R120, R39 ;  /* 0x0000007851277223 */ /* 0x000fe20000000027 */
[----:B------:R-:W-:Y:S02]  /*8bc0*/  HADD2.F32 R127, -RZ, R159.H1_H1 ;  /* 0x3000009fff7f7230 */ /* 0x000fe40000004100 */
[----:B------:R-:W-:Y:S01]  /*8bd0*/  FMUL R43, R79, R50 ;  /* 0x000000324f2b7220 */ /* 0x000fe20000400000 */
[----:B------:R-:W-:Y:S01]  /*8be0*/  FFMA R40, R81, R123, R40 ;  /* 0x0000007b51287223 */ /* 0x000fe20000000028 */
[----:B------:R-:W-:Y:S01]  /*8bf0*/  FMUL R44, R79, R51 ;  /* 0x000000334f2c7220 */ /* 0x000fe20000400000 */
[----:B------:R-:W-:Y:S01]  /*8c00*/  FFMA R41, R81, R122, R41 ;  /* 0x0000007a51297223 */ /* 0x000fe20000000029 */
[C---:B------:R-:W-:Y:S01]  /*8c10*/  FMUL R50, R79.reuse, R57 ;  /* 0x000000394f327220 */ /* 0x040fe20000400000 */
[----:B------:R-:W-:Y:S01]  /*8c20*/  FMUL R57, R79, R64 ;  /* 0x000000404f397220 */ /* 0x000fe20000400000 */
[----:B------:R-:W-:Y:S01]  /*8c30*/  FFMA R42, R81, R125, R42 ;  /* 0x0000007d512a7223 */ /* 0x000fe2000000002a */
[----:B------:R-:W-:Y:S01]  /*8c40*/  FMUL R46, R79, R53 ;  /* 0x000000354f2e7220 */ /* 0x000fe20000400000 */
[--C-:B------:R-:W-:Y:S01]  /*8c50*/  HADD2.F32 R128, -RZ, R160.reuse.H0_H0 ;  /* 0x200000a0ff807230 */ /* 0x100fe20000004100 */
[----:B------:R-:W-:Y:S01]  /*8c60*/  F2FP.SATFINITE.E4M3.F32.PACK_AB_MERGE_C R64, R5, R4, R86 ;  /* 0x000000040540723e */ /* 0x000fe20004807056 */
[C---:B------:R-:W-:Y:S01]  /*8c70*/  FMUL R51, R79.reuse, R58 ;  /* 0x0000003a4f337220 */ /* 0x040fe20000400000 */
[----:B------:R-:W-:Y:S01]  /*8c80*/  FMUL R53, R79, R60 ;  /* 0x0000003c4f357220 */ /* 0x000fe20000400000 */
[----:B------:R-:W-:Y:S01]  /*8c90*/  FFMA R43, R81, R124, R43 ;  /* 0x0000007c512b7223 */ /* 0x000fe2000000002b */
[----:B------:R-:W-:Y:S02]  /*8ca0*/  HADD2.F32 R131, -RZ, R160.H1_H1 ;  /* 0x300000a0ff837230 */ /* 0x000fe40000004100 */
[C---:B------:R-:W-:Y:S01]  /*8cb0*/  FMUL R47, R79.reuse, R54 ;  /* 0x000000364f2f7220 */ /* 0x040fe20000400000 */
[C---:B------:R-:W-:Y:S01]  /*8cc0*/  FMUL R58, R79.reuse, R65 ;  /* 0x000000414f3a7220 */ /* 0x040fe20000400000 */
[----:B------:R-:W-:Y:S01]  /*8cd0*/  FMUL R60, R79, R67 ;  /* 0x000000434f3c7220 */ /* 0x000fe20000400000 */
[----:B------:R-:W-:Y:S01]  /*8ce0*/  F2FP.SATFINITE.E4M3.F32.PACK_AB_MERGE_C R5, R20, R11, RZ ;  /* 0x0000000b1405723e */ /* 0x000fe200048070ff */
[----:B------:R-:W-:Y:S01]  /*8cf0*/  FFMA R44, R81, R127, R44 ;  /* 0x0000007f512c7223 */ /* 0x000fe2000000002c */
[----:B------:R-:W-:Y:S01]  /*8d00*/  FMUL R48, R79, R55 ;  /* 0x000000374f307220 */ /* 0x000fe20000400000 */
[----:B------:R-:W-:Y:S01]  /*8d10*/  F2FP.SATFINITE.E4M3.F32.PACK_AB_MERGE_C R65, R9, R8, R138 ;  /* 0x000000080941723e */ /* 0x000fe2000480708a */
[----:B------:R-:W-:Y:S01]  /*8d20*/  FFMA R45, R81, R126, R45 ;  /* 0x0000007e512d7223 */ /* 0x000fe2000000002d */
[----:B------:R-:W-:Y:S01]  /*8d30*/  F2FP.SATFINITE.E4M3.F32.PACK_AB_MERGE_C R67, R17, R16, R18 ;  /* 0x000000101143723e */ /* 0x000fe20004807012 */
[----:B------:R-:W-:Y:S01]  /*8d40*/  FMUL R49, R79, R56 ;  /* 0x000000384f317220 */ /* 0x000fe20000400000 */
[C---:B------:R-:W-:Y:S01]  /*8d50*/  FFMA R46, R81.reuse, R129, R46 ;  /* 0x00000081512e7223 */ /* 0x040fe2000000002e */
[--C-:B------:R-:W-:Y:S02]  /*8d60*/  HADD2.F32 R132, -RZ, R161.reuse.H0_H0 ;  /* 0x200000a1ff847230 */ /* 0x100fe40000004100 */
[C---:B------:R-:W-:Y:S01]  /*8d70*/  FFMA R47, R81.reuse, R128, R47 ;  /* 0x00000080512f7223 */ /* 0x040fe2000000002f */
[----:B------:R1:W-:Y:S01]  /*8d80*/  STS.128 [R185+UR51+0x6400], R64 ;  /* 0x00640040b9007988 */ /* 0x0003e20008000c33 */
[----:B------:R-:W-:Y:S01]  /*8d90*/  HADD2.F32 R135, -RZ, R161.H1_H1 ;  /* 0x300000a1ff877230 */ /* 0x000fe20000004100 */
[----:B------:R-:W-:Y:S01]  /*8da0*/  F2FP.SATFINITE.E4M3.F32.PACK_AB_MERGE_C R5, R10, R7, R5 ;  /* 0x000000070a05723e */ /* 0x000fe20004807005 */
[C---:B------:R-:W-:Y:S01]  /*8db0*/  FFMA R48, R81.reuse, R131, R48 ;  /* 0x0000008351307223 */ /* 0x040fe20000000030 */
[----:B------:R-:W-:Y:S01]  /*8dc0*/  F2FP.SATFINITE.E4M3.F32.PACK_AB_MERGE_C R7, R28, R27, RZ ;  /* 0x0000001b1c07723e */ /* 0x000fe200048070ff */
        /* <DEDUP_REMOVED lines=9> */
[----:B------:R-:W-:Y:S01]  /*8e60*/  F2FP.SATFINITE.E4M3.F32.PACK_AB_MERGE_C R4, R2, R0, R3 ;  /* 0x000000000204723e */ /* 0x000fe20004807003 */
[C---:B------:R-:W-:Y:S01]  /*8e70*/  FFMA R53, R81.reuse, R134, R53 ;  /* 0x0000008651357223 */ /* 0x040fe20000000035 */
[----:B------:R-:W-:Y:S01]  /*8e80*/  F2FP.SATFINITE.E4M3.F32.PACK_AB_MERGE_C R7, R26, R25, R7 ;  /* 0x000000191a07723e */ /* 0x000fe20004807007 */
[C---:B------:R-:W-:Y:S01]  /*8e90*/  FFMA R54, R81.reuse, R137, R54 ;  /* 0x0000008951367223 */ /* 0x040fe20000000036 */
[--C-:B------:R-:W-:Y:S02]  /*8ea0*/  HADD2.F32 R84, -RZ, R163.reuse.H0_H0 ;  /* 0x200000a3ff547230 */ /* 0x100fe40000004100 */
[C---:B------:R-:W-:Y:S01]  /*8eb0*/  FFMA R55, R81.reuse, R136, R55 ;  /* 0x0000008851377223 */ /* 0x040fe20000000037 */
[----:B------:R-:W-:Y:S01]  /*8ec0*/  HADD2.F32 R85, -RZ, R163.H1_H1 ;  /* 0x300000a3ff557230 */ /* 0x000fe20000004100 */
[----:B------:R1:W-:Y:S01]  /*8ed0*/  STS.128 [R199+0x6010], R4 ;  /* 0x00601004c7007388 */ /* 0x0003e20000000c00 */
[----:B------:R-:W-:Y:S01]  /*8ee0*/  F2FP.SATFINITE.E4M3.F32.PACK_AB_MERGE_C R35, R36, R35, RZ ;  /* 0x000000232423723e */ /* 0x000fe200048070ff */
[C---:B------:R-:W-:Y:S01]  /*8ef0*/  FFMA R56, R81.reuse, R139, R56 ;  /* 0x0000008b51387223 */ /* 0x040fe20000000038 */
[----:B------:R-:W-:Y:S01]  /*8f00*/  F2FP.SATFINITE.E4M3.F32.PACK_AB_MERGE_C R39, R40, R39, RZ ;  /* 0x000000272827723e */ /* 0x000fe200048070ff */
[C---:B------:R-:W-:Y:S01]  /*8f10*/  FFMA R57, R81.reuse, R82, R57 ;  /* 0x0000005251397223 */ /* 0x040fe20000000039 */
[----:B------:R-:W-:Y:S01]  /*8f20*/  F2FP.SATFINITE.E4M3.F32.PACK_AB_MERGE_C R43, R44, R43, RZ ;  /* 0x0000002b2c2b723e */ /* 0x000fe200048070ff */
[C---:B------:R-:W-:Y:S01]  /*8f30*/  FFMA R58, R81.reuse, R83, R58 ;  /* 0x00000053513a7223 */ /* 0x040fe2000000003a */
[C---:B------:R-:W-:Y:S01]  /*8f40*/  FFMA R59, R81.reuse, R84, R59 ;  /* 0x00000054513b7223 */ /* 0x040fe2000000003b */
[----:B------:R-:W-:Y:S01]  /*8f50*/  F2FP.SATFINITE.E4M3.F32.PACK_AB_MERGE_C R33, R34, R33, R35 ;  /* 0x000000212221723e */ /* 0x000fe20004807023 */
        /* <DEDUP_REMOVED lines=11> */
[----:B------:R-:W-:Y:S05]  /*9010*/  F2FP.SATFINITE.E4M3.F32.PACK_AB_MERGE_C R51, R58, R57, R59 ;  /* 0x000000393a33723e */ /* 0x000fea000480703b */
        /* <DEDUP_REMOVED lines=9> */
[----:B------:R-:W-:Y:S01]  /*90b0*/  R2UR UR10, R198 ;  /* 0x00000000c60a72ca */ /* 0x000fe200000e0000 */
[----:B------:R-:W-:Y:S01]  /*90c0*/  UIADD3 UR4, UP0, UPT, UR54, 0x680, URZ ;  /* 0x0000068036047890 */ /* 0x000fe2000ff1e0ff */
[----:B------:R-:W-:Y:S01]  /*90d0*/  R2UR UR11, R196 ;  /* 0x00000000c40b72ca */ /* 0x000fe200000e0000 */
[----:B------:R-:W-:Y:S01]  /*90e0*/  UIADD3 UR9, UPT, UPT, UR41, 0x40, URZ ;  /* 0x0000004029097890 */ /* 0x000fe2000fffe0ff */
[----:B------:R-:W-:Y:S01]  /*90f0*/  R2UR UR12, R197 ;  /* 0x00000000c50c72ca */ /* 0x000fe200000e0000 */
[----:B------:R-:W-:Y:S02]  /*9100*/  UIADD3 UR8, UPT, UPT, UR51, 0x6400, URZ ;  /* 0x0000640033087890 */ /* 0x000fe4000fffe0ff */
[----:B------:R-:W-:Y:S10]  /*9110*/  UIADD3.X UR5, UPT, UPT, URZ, UR55, URZ, UP0, !UPT ;  /* 0x00000037ff057290 */ /* 0x000ff400087fe4ff */
[----:B------:R2:W-:Y:S01]  /*9120*/  UTMASTG.4D.IM2COL [UR8], [UR4] ;  /* 0x00000008040073b5 */ /* 0x0005e20008058000 */
[----:B------:R0:W-:Y:S01]  /*9130*/  UTMACMDFLUSH ;  /* 0x00000000000079b7 */ /* 0x0001e20000000000 */
[----:B--2---:R-:W-:Y:S04]  /*9140*/  DEPBAR.LE SB0, 0x1 ;  /* 0x000080400000791a */ /* 0x004fe80000000000 */
.L_x_117:
[----:B------:R-:W-:Y:S05]  /*9150*/  BSYNC.RECONVERGENT B0 ;  /* 0x0000000000007941 */ /* 0x000fea0003800200 */
.L_x_116:
[----:B------:R-:W-:Y:S01]  /*9160*/  BAR.SYNC.DEFER_BLOCKING 0x1, 0x80 ;  /* 0x0042000000007b1d */ /* 0x000fe20000010000 */
[----:B------:R-:W-:Y:S01]  /*9170*/  ISETP.NE.AND P1, PT, R195, RZ, PT ;  /* 0x000000ffc300720c */ /* 0x000fe20003f25270 */
[----:B------:R-:W-:Y:S01]  /*9180*/  IMAD.IADD R16, R75, 0x1, R145 ;  /* 0x000000014b107824 */ /* 0x000fe200078e0291 */
[C---:B------:R-:W-:Y:S01]  /*9190*/  ISETP.NE.AND P0, PT, R76.reuse, 0x2, PT ;  /* 0x000000024c00780c */ /* 0x040fe20003f05270 */
[----:B------:R-:W-:Y:S01]  /*91a0*/  IMAD.IADD R19, R77, 0x1, R176 ;  /* 0x000000014d137824 */ /* 0x000fe200078e02b0 */
[----:B------:R-:W-:Y:S02]  /*91b0*/  LOP3.LUT R183, R183, 0x1, RZ, 0x3c, !PT ;  /* 0x00000001b7b77812 */ /* 0x000fe400078e3cff */
[----:B------:R-:W-:Y:S02]  /*91c0*/  SEL R3, RZ, 0x1, P0 ;  /* 0x00000001ff037807 */ /* 0x000fe40000000000 */
[----:B------:R-:W-:Y:S02]  /*91d0*/  SEL R76, R76, RZ, P0 ;  /* 0x000000ff4c4c7207 */ /* 0x000fe40000000000 */
[----:B------:R-:W-:Y:S01]  /*91e0*/  LOP3.LUT R184, R184, R3, RZ, 0x3c, !PT ;  /* 0x00000003b8b87212 */ /* 0x000fe200078e3cff */
[----:B------:R-:W-:Y:S02]  /*91f0*/  UMOV UR56, UR52 ;  /* 0x0000003400387c82 */ /* 0x000fe40008000000 */
[----:B------:R-:W-:Y:S05]  /*9200*/  @P1 BRA `(.L_x_118) ;  /* 0xffffffc400901947 */ /* 0x000fea000383ffff */
[----:B------:R-:W-:Y:S05]  /*9210*/  EXIT ;  /* 0x000000000000794d */ /* 0x000fea0003800000 */
.L_x_20:
[----:B------:R-:W-:Y:S07]  /*9220*/  MOV R2, UR9 ;  /* 0x0000000900027c02 */ /* 0x000fee0008000f00 */
.L_x_119:
[----:B-1----:R1:W2:Y:S02]  /*9230*/  SYNCS.PHASECHK.TRANS64.TRYWAIT P1, [R2+URZ+0xc0], R5 ;  /* 0x0000c005020075a7 */ /* 0x0022a400080211ff */
[----:B--2---:R-:W-:Y:S05]  /*9240*/  @!P1 NANOSLEEP.SYNCS 0x989680 ;  /* 0x009896800000995d */ /* 0x004fea0003900000 */
[----:B------:R-:W2:Y:S02]  /*9250*/  @!P1 SYNCS.PHASECHK.TRANS64 P1, [R2+URZ+0xc0], R5 ;  /* 0x0000c005020095a7 */ /* 0x000ea400080210ff */
[----:B--2---:R-:W-:Y:S05]  /*9260*/  @!P1 BRA `(.L_x_119) ;  /* 0xfffffffc00f09947 */ /* 0x004fea000383ffff */
[----:B------:R-:W-:Y:S05]  /*9270*/  BRA `(.L_x_19) ;  /* 0xffffff8400e47947 */ /* 0x000fea000383ffff */
.L_x_26:
[----:B------:R-:W-:Y:S07]  /*9280*/  MOV R2, UR17 ;  /* 0x0000001100027c02 */ /* 0x000fee0008000f00 */
.L_x_120:
[----:B-1----:R1:W2:Y:S02]  /*9290*/  SYNCS.PHASECHK.TRANS64.TRYWAIT P0, [R2+URZ+0xc0], R5 ;  /* 0x0000c005020075a7 */ /* 0x0022a400080011ff */
[----:B--2---:R-:W-:Y:S05]  /*92a0*/  @!P0 NANOSLEEP.SYNCS 0x989680 ;  /* 0x009896800000895d */ /* 0x004fea0003900000 */
[----:B------:R-:W2:Y:S02]  /*92b0*/  @!P0 SYNCS.PHASECHK.TRANS64 P0, [R2+URZ+0xc0], R5 ;  /* 0x0000c005020085a7 */ /* 0x000ea400080010ff */
[----:B--2---:R-:W-:Y:S05]  /*92c0*/  @!P0 BRA `(.L_x_120) ;  /* 0xfffffffc00f08947 */ /* 0x004fea000383ffff */
[----:B------:R-:W-:Y:S05]  /*92d0*/  BRA `(.L_x_25) ;  /* 0xffffff8c00487947 */ /* 0x000fea000383ffff */
.L_x_30:
[----:B-1----:R-:W-:-:S07]  /*92e0*/  MOV R2, UR22 ;  /* 0x0000001600027c02 */ /* 0x002fce0008000f00 */
.L_x_121:
[----:B-1----:R1:W4:Y:S02]  /*92f0*/  SYNCS.PHASECHK.TRANS64.TRYWAIT P0, [R2+URZ+0x1b0], R3 ;  /* 0x0001b003020075a7 */ /* 0x00232400080011ff */
[----:B----4-:R-:W-:Y:S05]  /*9300*/  @!P0 NANOSLEEP.SYNCS 0x989680 ;  /* 0x009896800000895d */ /* 0x010fea0003900000 */
[----:B------:R-:W4:Y:S02]  /*9310*/  @!P0 SYNCS.PHASECHK.TRANS64 P0, [R2+URZ+0x1b0], R3 ;  /* 0x0001b003020085a7 */ /* 0x000f2400080010ff */
[----:B----4-:R-:W-:Y:S05]  /*9320*/  @!P0 BRA `(.L_x_121) ;  /* 0xfffffffc00f08947 */ /* 0x010fea000383ffff */
[----:B------:R-:W-:Y:S05]  /*9330*/  BRA `(.L_x_122) ;  /* 0xffffff9000087947 */ /* 0x000fea000383ffff */
.L_x_34:
[----:B------:R-:W-:-:S07]  /*9340*/  MOV R0, UR4 ;  /* 0x0000000400007c02 */ /* 0x000fce0008000f00 */
.L_x_123:
[----:B-1----:R1:W4:Y:S02]  /*9350*/  SYNCS.PHASECHK.TRANS64.TRYWAIT P0, [R0+URZ], R3 ;  /* 0x00000003000075a7 */ /* 0x00232400080011ff */
[----:B----4-:R-:W-:Y:S05]  /*9360*/  @!P0 NANOSLEEP.SYNCS 0x989680 ;  /* 0x009896800000895d */ /* 0x010fea0003900000 */
[----:B------:R-:W4:Y:S02]  /*9370*/  @!P0 SYNCS.PHASECHK.TRANS64 P0, [R0+URZ], R3 ;  /* 0x00000003000085a7 */ /* 0x000f2400080010ff */
[----:B----4-:R-:W-:Y:S05]  /*9380*/  @!P0 BRA `(.L_x_123) ;  /* 0xfffffffc00f08947 */ /* 0x010fea000383ffff */
[----:B------:R-:W-:Y:S05]  /*9390*/  BRA `(.L_x_124) ;  /* 0xffffff9400607947 */ /* 0x000fea000383ffff */
.L_x_35:
[----:B------:R-:W-:-:S07]  /*93a0*/  MOV R0, UR4 ;  /* 0x0000000400007c02 */ /* 0x000fce0008000f00 */
.L_x_125:
[----:B-1----:R1:W4:Y:S02]  /*93b0*/  SYNCS.PHASECHK.TRANS64.TRYWAIT P0, [R0+URZ], R3 ;  /* 0x00000003000075a7 */ /* 0x00232400080011ff */
[----:B----4-:R-:W-:Y:S05]  /*93c0*/  @!P0 NANOSLEEP.SYNCS 0x989680 ;  /* 0x009896800000895d */ /* 0x010fea0003900000 */
[----:B------:R-:W4:Y:S02]  /*93d0*/  @!P0 SYNCS.PHASECHK.TRANS64 P0, [R0+URZ], R3 ;  /* 0x00000003000085a7 */ /* 0x000f2400080010ff */
[----:B----4-:R-:W-:Y:S05]  /*93e0*/  @!P0 BRA `(.L_x_125) ;  /* 0xfffffffc00f08947 */ /* 0x010fea000383ffff */
[----:B------:R-:W-:Y:S05]  /*93f0*/  BRA `(.L_x_126) ;  /* 0xffffff9400707947 */ /* 0x000fea000383ffff */
.L_x_36:
[----:B------:R-:W-:-:S07]  /*9400*/  MOV R0, UR4 ;  /* 0x0000000400007c02 */ /* 0x000fce0008000f00 */
.L_x_127:
[----:B-1----:R1:W4:Y:S02]  /*9410*/  SYNCS.PHASECHK.TRANS64.TRYWAIT P0, [R0+URZ], R3 ;  /* 0x00000003000075a7 */ /* 0x00232400080011ff */
[----:B----4-:R-:W-:Y:S05]  /*9420*/  @!P0 NANOSLEEP.SYNCS 0x989680 ;  /* 0x009896800000895d */ /* 0x010fea0003900000 */
[----:B------:R-:W4:Y:S02]  /*9430*/  @!P0 SYNCS.PHASECHK.TRANS64 P0, [R0+URZ], R3 ;  /* 0x00000003000085a7 */ /* 0x000f2400080010ff */
[----:B----4-:R-:W-:Y:S05]  /*9440*/  @!P0 BRA `(.L_x_127) ;  /* 0xfffffffc00f08947 */ /* 0x010fea000383ffff */
[----:B------:R-:W-:Y:S05]  /*9450*/  BRA `(.L_x_128) ;  /* 0xffffff9400807947 */ /* 0x000fea000383ffff */
.L_x_37:
[----:B------:R-:W-:-:S07]  /*9460*/  MOV R0, UR4 ;  /* 0x0000000400007c02 */ /* 0x000fce0008000f00 */
.L_x_129:
[----:B-1----:R1:W4:Y:S02]  /*9470*/  SYNCS.PHASECHK.TRANS64.TRYWAIT P0, [R0+URZ], R3 ;  /* 0x00000003000075a7 */ /* 0x00232400080011ff */
[----:B----4-:R-:W-:Y:S05]  /*9480*/  @!P0 NANOSLEEP.SYNCS 0x989680 ;  /* 0x009896800000895d */ /* 0x010fea0003900000 */
[----:B------:R-:W4:Y:S02]  /*9490*/  @!P0 SYNCS.PHASECHK.TRANS64 P0, [R0+URZ], R3 ;  /* 0x00000003000085a7 */ /* 0x000f2400080010ff */
[----:B----4-:R-:W-:Y:S05]  /*94a0*/  @!P0 BRA `(.L_x_129) ;  /* 0xfffffffc00f08947 */ /* 0x010fea000383ffff */
[----:B------:R-:W-:Y:S05]  /*94b0*/  BRA `(.L_x_130) ;  /* 0xffffff9400907947 */ /* 0x000fea000383ffff */
.L_x_38:
[----:B------:R-:W-:-:S07]  /*94c0*/  MOV R0, UR4 ;  /* 0x0000000400007c02 */ /* 0x000fce0008000f00 */
.L_x_131:
[----:B-1----:R1:W4:Y:S02]  /*94d0*/  SYNCS.PHASECHK.TRANS64.TRYWAIT P0, [R0+URZ], R3 ;  /* 0x00000003000075a7 */ /* 0x00232400080011ff */
[----:B----4-:R-:W-:Y:S05]  /*94e0*/  @!P0 NANOSLEEP.SYNCS 0x989680 ;  /* 0x009896800000895d */ /* 0x010fea0003900000 */
[----:B------:R-:W4:Y:S02]  /*94f0*/  @!P0 SYNCS.PHASECHK.TRANS64 P0, [R0+URZ], R3 ;  /* 0x00000003000085a7 */ /* 0x000f2400080010ff */
[----:B----4-:R-:W-:Y:S05]  /*9500*/  @!P0 BRA `(.L_x_131) ;  /* 0xfffffffc00f08947 */ /* 0x010fea000383ffff */
[----:B------:R-:W-:Y:S05]  /*9510*/  BRA `(.L_x_132) ;  /* 0xffffff9400a07947 */ /* 0x000fea000383ffff */
.L_x_39:
[----:B------:R-:W-:-:S07]  /*9520*/  MOV R0, UR4 ;  /* 0x0000000400007c02 */ /* 0x000fce0008000f00 */
.L_x_133:
[----:B-1----:R1:W4:Y:S02]  /*9530*/  SYNCS.PHASECHK.TRANS64.TRYWAIT P0, [R0+URZ], R3 ;  /* 0x00000003000075a7 */ /* 0x00232400080011ff */
[----:B----4-:R-:W-:Y:S05]  /*9540*/  @!P0 NANOSLEEP.SYNCS 0x989680 ;  /* 0x009896800000895d */ /* 0x010fea0003900000 */
[----:B------:R-:W4:Y:S02]  /*9550*/  @!P0 SYNCS.PHASECHK.TRANS64 P0, [R0+URZ], R3 ;  /* 0x00000003000085a7 */ /* 0x000f2400080010ff */
[----:B----4-:R-:W-:Y:S05]  /*9560*/  @!P0 BRA `(.L_x_133) ;  /* 0xfffffffc00f08947 */ /* 0x010fea000383ffff */
[----:B------:R-:W-:Y:S05]  /*9570*/  BRA `(.L_x_134) ;  /* 0xffffff9400b07947 */ /* 0x000fea000383ffff */
.L_x_40:
[----:B------:R-:W-:-:S07]  /*9580*/  MOV R0, UR4 ;  /* 0x0000000400007c02 */ /* 0x000fce0008000f00 */
.L_x_135:
[----:B-1----:R1:W4:Y:S02]  /*9590*/  SYNCS.PHASECHK.TRANS64.TRYWAIT P0, [R0+URZ], R3 ;  /* 0x00000003000075a7 */ /* 0x00232400080011ff */
[----:B----4-:R-:W-:Y:S05]  /*95a0*/  @!P0 NANOSLEEP.SYNCS 0x989680 ;  /* 0x009896800000895d */ /* 0x010fea0003900000 */
[----:B------:R-:W4:Y:S02]  /*95b0*/  @!P0 SYNCS.PHASECHK.TRANS64 P0, [R0+URZ], R3 ;  /* 0x00000003000085a7 */ /* 0x000f2400080010ff */
[----:B----4-:R-:W-:Y:S05]  /*95c0*/  @!P0 BRA `(.L_x_135) ;  /* 0xfffffffc00f08947 */ /* 0x010fea000383ffff */
[----:B------:R-:W-:Y:S05]  /*95d0*/  BRA `(.L_x_136) ;  /* 0xffffff9400c07947 */ /* 0x000fea000383ffff */
.L_x_41:
[----:B------:R-:W-:-:S07]  /*95e0*/  MOV R0, UR4 ;  /* 0x0000000400007c02 */ /* 0x000fce0008000f00 */
.L_x_137:
[----:B-1----:R1:W4:Y:S02]  /*95f0*/  SYNCS.PHASECHK.TRANS64.TRYWAIT P0, [R0+URZ], R3 ;  /* 0x00000003000075a7 */ /* 0x00232400080011ff */
[----:B----4-:R-:W-:Y:S05]  /*9600*/  @!P0 NANOSLEEP.SYNCS 0x989680 ;  /* 0x009896800000895d */ /* 0x010fea0003900000 */
[----:B------:R-:W4:Y:S02]  /*9610*/  @!P0 SYNCS.PHASECHK.TRANS64 P0, [R0+URZ], R3 ;  /* 0x00000003000085a7 */ /* 0x000f2400080010ff */
[----:B----4-:R-:W-:Y:S05]  /*9620*/  @!P0 BRA `(.L_x_137) ;  /* 0xfffffffc00f08947 */ /* 0x010fea000383ffff */
[----:B------:R-:W-:Y:S05]  /*9630*/  BRA `(.L_x_138) ;  /* 0xffffff9400d07947 */ /* 0x000fea000383ffff */
.L_x_42:
[----:B------:R-:W-:-:S07]  /*9640*/  MOV R0, UR4 ;  /* 0x0000000400007c02 */ /* 0x000fce0008000f00 */
.L_x_139:
[----:B-1----:R1:W4:Y:S02]  /*9650*/  SYNCS.PHASECHK.TRANS64.TRYWAIT P0, [R0+URZ], R3 ;  /* 0x00000003000075a7 */ /* 0x00232400080011ff */
[----:B----4-:R-:W-:Y:S05]  /*9660*/  @!P0 NANOSLEEP.SYNCS 0x989680 ;  /* 0x009896800000895d */ /* 0x010fea0003900000 */
[----:B------:R-:W4:Y:S02]  /*9670*/  @!P0 SYNCS.PHASECHK.TRANS64 P0, [R0+URZ], R3 ;  /* 0x00000003000085a7 */ /* 0x000f2400080010ff */
[----:B----4-:R-:W-:Y:S05]  /*9680*/  @!P0 BRA `(.L_x_139) ;  /* 0xfffffffc00f08947 */ /* 0x010fea000383ffff */
[----:B------:R-:W-:Y:S05]  /*9690*/  BRA `(.L_x_140) ;  /* 0xffffff9400e07947 */ /* 0x000fea000383ffff */
.L_x_43:
[----:B------:R-:W-:-:S07]  /*96a0*/  MOV R0, UR4 ;  /* 0x0000000400007c02 */ /* 0x000fce0008000f00 */
.L_x_141:
[----:B-1----:R1:W4:Y:S02]  /*96b0*/  SYNCS.PHASECHK.TRANS64.TRYWAIT P0, [R0+URZ], R3 ;  /* 0x00000003000075a7 */ /* 0x00232400080011ff */
[----:B----4-:R-:W-:Y:S05]  /*96c0*/  @!P0 NANOSLEEP.SYNCS 0x989680 ;  /* 0x009896800000895d */ /* 0x010fea0003900000 */
[----:B------:R-:W4:Y:S02]  /*96d0*/  @!P0 SYNCS.PHASECHK.TRANS64 P0, [R0+URZ], R3 ;  /* 0x00000003000085a7 */ /* 0x000f2400080010ff */
[----:B----4-:R-:W-:Y:S05]  /*96e0*/  @!P0 BRA `(.L_x_141) ;  /* 0xfffffffc00f08947 */ /* 0x010fea000383ffff */
[----:B------:R-:W-:Y:S05]  /*96f0*/  BRA `(.L_x_142) ;  /* 0xffffff9400f07947 */ /* 0x000fea000383ffff */
.L_x_44:
[----:B------:R-:W-:-:S07]  /*9700*/  MOV R0, UR4 ;  /* 0x0000000400007c02 */ /* 0x000fce0008000f00 */
.L_x_143:
[----:B-1----:R1:W4:Y:S02]  /*9710*/  SYNCS.PHASECHK.TRANS64.TRYWAIT P0, [R0+URZ], R3 ;  /* 0x00000003000075a7 */ /* 0x00232400080011ff */
[----:B----4-:R-:W-:Y:S05]  /*9720*/  @!P0 NANOSLEEP.SYNCS 0x989680 ;  /* 0x009896800000895d */ /* 0x010fea0003900000 */
[----:B------:R-:W4:Y:S02]  /*9730*/  @!P0 SYNCS.PHASECHK.TRANS64 P0, [R0+URZ], R3 ;  /* 0x00000003000085a7 */ /* 0x000f2400080010ff */
[----:B----4-:R-:W-:Y:S05]  /*9740*/  @!P0 BRA `(.L_x_143) ;  /* 0xfffffffc00f08947 */ /* 0x010fea000383ffff */
[----:B------:R-:W-:Y:S05]  /*9750*/  BRA `(.L_x_144) ;  /* 0xffffff9800007947 */ /* 0x000fea000383ffff */
.L_x_45:
[----:B------:R-:W-:-:S07]  /*9760*/  MOV R0, UR4 ;  /* 0x0000000400007c02 */ /* 0x000fce0008000f00 */
.L_x_145:
[----:B-1----:R1:W4:Y:S02]  /*9770*/  SYNCS.PHASECHK.TRANS64.TRYWAIT P0, [R0+URZ], R3 ;  /* 0x00000003000075a7 */ /* 0x00232400080011ff */
[----:B----4-:R-:W-:Y:S05]  /*9780*/  @!P0 NANOSLEEP.SYNCS 0x989680 ;  /* 0x009896800000895d */ /* 0x010fea0003900000 */
[----:B------:R-:W4:Y:S02]  /*9790*/  @!P0 SYNCS.PHASECHK.TRANS64 P0, [R0+URZ], R3 ;  /* 0x00000003000085a7 */ /* 0x000f2400080010ff */
[----:B----4-:R-:W-:Y:S05]  /*97a0*/  @!P0 BRA `(.L_x_145) ;  /* 0xfffffffc00f08947 */ /* 0x010fea000383ffff */
[----:B------:R-:W-:Y:S05]  /*97b0*/  BRA `(.L_x_146) ;  /* 0xffffff9800107947 */ /* 0x000fea000383ffff */
.L_x_46:
[----:B------:R-:W-:-:S07]  /*97c0*/  MOV R0, UR4 ;  /* 0x0000000400007c02 */ /* 0x000fce0008000f00 */
.L_x_147:
[----:B-1----:R1:W4:Y:S02]  /*97d0*/  SYNCS.PHASECHK.TRANS64.TRYWAIT P0, [R0+URZ], R3 ;  /* 0x00000003000075a7 */ /* 0x00232400080011ff */
[----:B----4-:R-:W-:Y:S05]  /*97e0*/  @!P0 NANOSLEEP.SYNCS 0x989680 ;  /* 0x009896800000895d */ /* 0x010fea0003900000 */
[----:B------:R-:W4:Y:S02]  /*97f0*/  @!P0 SYNCS.PHASECHK.TRANS64 P0, [R0+URZ], R3 ;  /* 0x00000003000085a7 */ /* 0x000f2400080010ff */
[----:B----4-:R-:W-:Y:S05]  /*9800*/  @!P0 BRA `(.L_x_147) ;  /* 0xfffffffc00f08947 */ /* 0x010fea000383ffff */
[----:B------:R-:W-:Y:S05]  /*9810*/  BRA `(.L_x_148) ;  /* 0xffffff9800207947 */ /* 0x000fea000383ffff */
.L_x_47:
[----:B------:R-:W-:-:S07]  /*9820*/  MOV R0, UR4 ;  /* 0x0000000400007c02 */ /* 0x000fce0008000f00 */
.L_x_149:
[----:B-1----:R1:W4:Y:S02]  /*9830*/  SYNCS.PHASECHK.TRANS64.TRYWAIT P0, [R0+URZ], R3 ;  /* 0x00000003000075a7 */ /* 0x00232400080011ff */
[----:B----4-:R-:W-:Y:S05]  /*9840*/  @!P0 NANOSLEEP.SYNCS 0x989680 ;  /* 0x009896800000895d */ /* 0x010fea0003900000 */
[----:B------:R-:W4:Y:S02]  /*9850*/  @!P0 SYNCS.PHASECHK.TRANS64 P0, [R0+URZ], R3 ;  /* 0x00000003000085a7 */ /* 0x000f2400080010ff */
[----:B----4-:R-:W-:Y:S05]  /*9860*/  @!P0 BRA `(.L_x_149) ;  /* 0xfffffffc00f08947 */ /* 0x010fea000383ffff */
[----:B------:R-:W-:Y:S05]  /*9870*/  BRA `(.L_x_150) ;  /* 0xffffff9800307947 */ /* 0x000fea000383ffff */
.L_x_48:
[----:B------:R-:W-:-:S07]  /*9880*/  MOV R0, UR4 ;  /* 0x0000000400007c02 */ /* 0x000fce0008000f00 */
.L_x_151:
[----:B-1----:R1:W4:Y:S02]  /*9890*/  SYNCS.PHASECHK.TRANS64.TRYWAIT P0, [R0+URZ], R3 ;  /* 0x00000003000075a7 */ /* 0x00232400080011ff */
[----:B----4-:R-:W-:Y:S05]  /*98a0*/  @!P0 NANOSLEEP.SYNCS 0x989680 ;  /* 0x009896800000895d */ /* 0x010fea0003900000 */
[----:B------:R-:W4:Y:S02]  /*98b0*/  @!P0 SYNCS.PHASECHK.TRANS64 P0, [R0+URZ], R3 ;  /* 0x00000003000085a7 */ /* 0x000f2400080010ff */
[----:B----4-:R-:W-:Y:S05]  /*98c0*/  @!P0 BRA `(.L_x_151) ;  /* 0xfffffffc00f08947 */ /* 0x010fea000383ffff */
[----:B------:R-:W-:Y:S05]  /*98d0*/  BRA `(.L_x_152) ;  /* 0xffffff9800407947 */ /* 0x000fea000383ffff */
.L_x_49:
[----:B------:R-:W-:-:S07]  /*98e0*/  MOV R0, UR4 ;  /* 0x0000000400007c02 */ /* 0x000fce0008000f00 */
.L_x_153:
[----:B-1----:R1:W4:Y:S02]  /*98f0*/  SYNCS.PHASECHK.TRANS64.TRYWAIT P0, [R0+URZ], R3 ;  /* 0x00000003000075a7 */ /* 0x00232400080011ff */
[----:B----4-:R-:W-:Y:S05]  /*9900*/  @!P0 NANOSLEEP.SYNCS 0x989680 ;  /* 0x009896800000895d */ /* 0x010fea0003900000 */
[----:B------:R-:W4:Y:S02]  /*9910*/  @!P0 SYNCS.PHASECHK.TRANS64 P0, [R0+URZ], R3 ;  /* 0x00000003000085a7 */ /* 0x000f2400080010ff */
[----:B----4-:R-:W-:Y:S05]  /*9920*/  @!P0 BRA `(.L_x_153) ;  /* 0xfffffffc00f08947 */ /* 0x010fea000383ffff */
[----:B------:R-:W-:Y:S05]  /*9930*/  BRA `(.L_x_154) ;  /* 0xffffff9800507947 */ /* 0x000fea000383ffff */
.L_x_50:
[----:B------:R-:W-:-:S07]  /*9940*/  MOV R0, UR4 ;  /* 0x0000000400007c02 */ /* 0x000fce0008000f00 */
.L_x_155:
[----:B-1----:R1:W4:Y:S02]  /*9950*/  SYNCS.PHASECHK.TRANS64.TRYWAIT P0, [R0+URZ], R3 ;  /* 0x00000003000075a7 */ /* 0x00232400080011ff */
[----:B----4-:R-:W-:Y:S05]  /*9960*/  @!P0 NANOSLEEP.SYNCS 0x989680 ;  /* 0x009896800000895d */ /* 0x010fea0003900000 */
[----:B------:R-:W4:Y:S02]  /*9970*/  @!P0 SYNCS.PHASECHK.TRANS64 P0, [R0+URZ], R3 ;  /* 0x00000003000085a7 */ /* 0x000f2400080010ff */
[----:B----4-:R-:W-:Y:S05]  /*9980*/  @!P0 BRA `(.L_x_155) ;  /* 0xfffffffc00f08947 */ /* 0x010fea000383ffff */
[----:B------:R-:W-:Y:S05]  /*9990*/  BRA `(.L_x_156) ;  /* 0xffffff9800607947 */ /* 0x000fea000383ffff */
.L_x_51:
[----:B------:R-:W-:-:S07]  /*99a0*/  MOV R0, UR4 ;  /* 0x0000000400007c02 */ /* 0x000fce0008000f00 */
.L_x_157:
[----:B-1----:R1:W4:Y:S02]  /*99b0*/  SYNCS.PHASECHK.TRANS64.TRYWAIT P0, [R0+URZ], R3 ;  /* 0x00000003000075a7 */ /* 0x00232400080011ff */
[----:B----4-:R-:W-:Y:S05]  /*99c0*/  @!P0 NANOSLEEP.SYNCS 0x989680 ;  /* 0x009896800000895d */ /* 0x010fea0003900000 */
[----:B------:R-:W4:Y:S02]  /*99d0*/  @!P0 SYNCS.PHASECHK.TRANS64 P0, [R0+URZ], R3 ;  /* 0x00000003000085a7 */ /* 0x000f2400080010ff */
[----:B----4-:R-:W-:Y:S05]  /*99e0*/  @!P0 BRA `(.L_x_157) ;  /* 0xfffffffc00f08947 */ /* 0x010fea000383ffff */
[----:B------:R-:W-:Y:S05]  /*99f0*/  BRA `(.L_x_158) ;  /* 0xffffff9800707947 */ /* 0x000fea000383ffff */
.L_x_52:
[----:B------:R-:W-:-:S07]  /*9a00*/  MOV R0, UR4 ;  /* 0x0000000400007c02 */ /* 0x000fce0008000f00 */
.L_x_159:
[----:B-1----:R1:W4:Y:S02]  /*9a10*/  SYNCS.PHASECHK.TRANS64.TRYWAIT P0, [R0+URZ], R3 ;  /* 0x00000003000075a7 */ /* 0x00232400080011ff */
[----:B----4-:R-:W-:Y:S05]  /*9a20*/  @!P0 NANOSLEEP.SYNCS 0x989680 ;  /* 0x009896800000895d */ /* 0x010fea0003900000 */
[----:B------:R-:W4:Y:S02]  /*9a30*/  @!P0 SYNCS.PHASECHK.TRANS64 P0, [R0+URZ], R3 ;  /* 0x00000003000085a7 */ /* 0x000f2400080010ff */
[----:B----4-:R-:W-:Y:S05]  /*9a40*/  @!P0 BRA `(.L_x_159) ;  /* 0xfffffffc00f08947 */ /* 0x010fea000383ffff */
[----:B------:R-:W-:Y:S05]  /*9a50*/  BRA `(.L_x_160) ;  /* 0xffffff9800807947 */ /* 0x000fea000383ffff */
.L_x_53:
[----:B------:R-:W-:-:S07]  /*9a60*/  MOV R0, UR4 ;  /* 0x0000000400007c02 */ /* 0x000fce0008000f00 */
.L_x_161:
[----:B-1----:R1:W4:Y:S02]  /*9a70*/  SYNCS.PHASECHK.TRANS64.TRYWAIT P0, [R0+URZ], R3 ;  /* 0x00000003000075a7 */ /* 0x00232400080011ff */
[----:B----4-:R-:W-:Y:S05]  /*9a80*/  @!P0 NANOSLEEP.SYNCS 0x989680 ;  /* 0x009896800000895d */ /* 0x010fea0003900000 */
[----:B------:R-:W4:Y:S02]  /*9a90*/  @!P0 SYNCS.PHASECHK.TRANS64 P0, [R0+URZ], R3 ;  /* 0x00000003000085a7 */ /* 0x000f2400080010ff */
[----:B----4-:R-:W-:Y:S05]  /*9aa0*/  @!P0 BRA `(.L_x_161) ;  /* 0xfffffffc00f08947 */ /* 0x010fea000383ffff */
[----:B------:R-:W-:Y:S05]  /*9ab0*/  BRA `(.L_x_162) ;  /* 0xffffff9800907947 */ /* 0x000fea000383ffff */
.L_x_54:
[----:B------:R-:W-:-:S07]  /*9ac0*/  MOV R0, UR4 ;  /* 0x0000000400007c02 */ /* 0x000fce0008000f00 */
.L_x_163:
[----:B-1----:R1:W4:Y:S02]  /*9ad0*/  SYNCS.PHASECHK.TRANS64.TRYWAIT P0, [R0+URZ], R3 ;  /* 0x00000003000075a7 */ /* 0x00232400080011ff */
[----:B----4-:R-:W-:Y:S05]  /*9ae0*/  @!P0 NANOSLEEP.SYNCS 0x989680 ;  /* 0x009896800000895d */ /* 0x010fea0003900000 */
[----:B------:R-:W4:Y:S02]  /*9af0*/  @!P0 SYNCS.PHASECHK.TRANS64 P0, [R0+URZ], R3 ;  /* 0x00000003000085a7 */ /* 0x000f2400080010ff */
[----:B----4-:R-:W-:Y:S05]  /*9b00*/  @!P0 BRA `(.L_x_163) ;  /* 0xfffffffc00f08947 */ /* 0x010fea000383ffff */
[----:B------:R-:W-:Y:S05]  /*9b10*/  BRA `(.L_x_164) ;  /* 0xffffff9800a07947 */ /* 0x000fea000383ffff */
.L_x_55:
[----:B------:R-:W-:-:S07]  /*9b20*/  MOV R0, UR4 ;  /* 0x0000000400007c02 */ /* 0x000fce0008000f00 */
.L_x_165:
[----:B-1----:R1:W4:Y:S02]  /*9b30*/  SYNCS.PHASECHK.TRANS64.TRYWAIT P0, [R0+URZ], R3 ;  /* 0x00000003000075a7 */ /* 0x00232400080011ff */
[----:B----4-:R-:W-:Y:S05]  /*9b40*/  @!P0 NANOSLEEP.SYNCS 0x989680 ;  /* 0x009896800000895d */ /* 0x010fea0003900000 */
[----:B------:R-:W4:Y:S02]  /*9b50*/  @!P0 SYNCS.PHASECHK.TRANS64 P0, [R0+URZ], R3 ;  /* 0x00000003000085a7 */ /* 0x000f2400080010ff */
[----:B----4-:R-:W-:Y:S05]  /*9b60*/  @!P0 BRA `(.L_x_165) ;  /* 0xfffffffc00f08947 */ /* 0x010fea000383ffff */
[----:B------:R-:W-:Y:S05]  /*9b70*/  BRA `(.L_x_166) ;  /* 0xffffff9800b07947 */ /* 0x000fea000383ffff */
.L_x_56:
[----:B------:R-:W-:-:S07]  /*9b80*/  MOV R0, UR4 ;  /* 0x0000000400007c02 */ /* 0x000fce0008000f00 */
.L_x_167:
[----:B-1----:R1:W4:Y:S02]  /*9b90*/  SYNCS.PHASECHK.TRANS64.TRYWAIT P0, [R0+URZ], R3 ;  /* 0x00000003000075a7 */ /* 0x00232400080011ff */
[----:B----4-:R-:W-:Y:S05]  /*9ba0*/  @!P0 NANOSLEEP.SYNCS 0x989680 ;  /* 0x009896800000895d */ /* 0x010fea0003900000 */
[----:B------:R-:W4:Y:S02]  /*9bb0*/  @!P0 SYNCS.PHASECHK.TRANS64 P0, [R0+URZ], R3 ;  /* 0x00000003000085a7 */ /* 0x000f2400080010ff */
[----:B----4-:R-:W-:Y:S05]  /*9bc0*/  @!P0 BRA `(.L_x_167) ;  /* 0xfffffffc00f08947 */ /* 0x010fea000383ffff */
[----:B------:R-:W-:Y:S05]  /*9bd0*/  BRA `(.L_x_168) ;  /* 0xffffff9800c07947 */ /* 0x000fea000383ffff */
.L_x_59:
[----:B------:R-:W-:-:S07]  /*9be0*/  MOV R4, UR45 ;  /* 0x0000002d00047c02 */ /* 0x000fce0008000f00 */
.L_x_169:
[----:B-1----:R1:W2:Y:S02]  /*9bf0*/  SYNCS.PHASECHK.TRANS64.TRYWAIT P1, [R4+URZ+0x1b8], R7 ;  /* 0x0001b807040075a7 */ /* 0x0022a400080211ff */
[----:B--2---:R-:W-:Y:S05]  /*9c00*/  @!P1 NANOSLEEP.SYNCS 0x989680 ;  /* 0x009896800000995d */ /* 0x004fea0003900000 */
[----:B------:R-:W2:Y:S02]  /*9c10*/  @!P1 SYNCS.PHASECHK.TRANS64 P1, [R4+URZ+0x1b8], R7 ;  /* 0x0001b807040095a7 */ /* 0x000ea400080210ff */
[----:B--2---:R-:W-:Y:S05]  /*9c20*/  @!P1 BRA `(.L_x_169) ;  /* 0xfffffffc00f09947 */ /* 0x004fea000383ffff */
[----:B------:R-:W-:Y:S05]  /*9c30*/  BRA `(.L_x_170) ;  /* 0xffffff9c00287947 */ /* 0x000fea000383ffff */
.L_x_60:
[----:B-1----:R-:W-:-:S07]  /*9c40*/  MOV R4, UR45 ;  /* 0x0000002d00047c02 */ /* 0x002fce0008000f00 */
.L_x_171:
[----:B-1----:R1:W2:Y:S02]  /*9c50*/  SYNCS.PHASECHK.TRANS64.TRYWAIT P1, [R4+URZ+0x1b0], R5 ;  /* 0x0001b005040075a7 */ /* 0x0022a400080211ff */
[----:B--2---:R-:W-:Y:S05]  /*9c60*/  @!P1 NANOSLEEP.SYNCS 0x989680 ;  /* 0x009896800000995d */ /* 0x004fea0003900000 */
[----:B------:R-:W2:Y:S02]  /*9c70*/  @!P1 SYNCS.PHASECHK.TRANS64 P1, [R4+URZ+0x1b0], R5 ;  /* 0x0001b005040095a7 */ /* 0x000ea400080210ff */
[----:B--2---:R-:W-:Y:S05]  /*9c80*/  @!P1 BRA `(.L_x_171) ;  /* 0xfffffffc00f09947 */ /* 0x004fea000383ffff */
[----:B------:R-:W-:Y:S05]  /*9c90*/  BRA `(.L_x_172) ;  /* 0xffffff9c00307947 */ /* 0x000fea000383ffff */
.L_x_68:
[----:B------:R-:W-:-:S07]  /*9ca0*/  MOV R0, UR6 ;  /* 0x0000000600007c02 */ /* 0x000fce0008000f00 */
.L_x_173:
[----:B-1----:R1:W2:Y:S02]  /*9cb0*/  SYNCS.PHASECHK.TRANS64.TRYWAIT P0, [R0+URZ+0x1b0], R5 ;  /* 0x0001b005000075a7 */ /* 0x0022a400080011ff */
[----:B--2---:R-:W-:Y:S05]  /*9cc0*/  @!P0 NANOSLEEP.SYNCS 0x989680 ;  /* 0x009896800000895d */ /* 0x004fea0003900000 */
[----:B------:R-:W2:Y:S02]  /*9cd0*/  @!P0 SYNCS.PHASECHK.TRANS64 P0, [R0+URZ+0x1b0], R5 ;  /* 0x0001b005000085a7 */ /* 0x000ea400080010ff */
[----:B--2---:R-:W-:Y:S05]  /*9ce0*/  @!P0 BRA `(.L_x_173) ;  /* 0xfffffffc00f08947 */ /* 0x004fea000383ffff */
[----:B------:R-:W-:Y:S05]  /*9cf0*/  BRA `(.L_x_174) ;  /* 0xffffffa000987947 */ /* 0x000fea000383ffff */
.L_x_69:
[----:B------:R-:W-:-:S07]  /*9d00*/  MOV R5, UR8 ;  /* 0x0000000800057c02 */ /* 0x000fce0008000f00 */
.L_x_175:
[----:B-1----:R1:W2:Y:S02]  /*9d10*/  SYNCS.PHASECHK.TRANS64.TRYWAIT P0, [R5+URZ+0x1d0], R0 ;  /* 0x0001d000050075a7 */ /* 0x0022a400080011ff */
[----:B--2---:R-:W-:Y:S05]  /*9d20*/  @!P0 NANOSLEEP.SYNCS 0x989680 ;  /* 0x009896800000895d */ /* 0x004fea0003900000 */
[----:B------:R-:W2:Y:S02]  /*9d30*/  @!P0 SYNCS.PHASECHK.TRANS64 P0, [R5+URZ+0x1d0], R0 ;  /* 0x0001d000050085a7 */ /* 0x000ea400080010ff */
[----:B--2---:R-:W-:Y:S05]  /*9d40*/  @!P0 BRA `(.L_x_175) ;  /* 0xfffffffc00f08947 */ /* 0x004fea000383ffff */
[----:B------:R-:W-:Y:S05]  /*9d50*/  BRA `(.L_x_176) ;  /* 0xffffffa000b47947 */ /* 0x000fea000383ffff */
.L_x_72:
[----:B-1----:R-:W-:Y:S07]  /*9d60*/  MOV R0, UR7 ;  /* 0x0000000700007c02 */ /* 0x002fee0008000f00 */
.L_x_177:
[----:B-1----:R1:W2:Y:S02]  /*9d70*/  SYNCS.PHASECHK.TRANS64.TRYWAIT P0, [R0+URZ], R5 ;  /* 0x00000005000075a7 */ /* 0x0022a400080011ff */
[----:B--2---:R-:W-:Y:S05]  /*9d80*/  @!P0 NANOSLEEP.SYNCS 0x989680 ;  /* 0x009896800000895d */ /* 0x004fea0003900000 */
[----:B------:R-:W2:Y:S02]  /*9d90*/  @!P0 SYNCS.PHASECHK.TRANS64 P0, [R0+URZ], R5 ;  /* 0x00000005000085a7 */ /* 0x000ea400080010ff */
[----:B--2---:R-:W-:Y:S05]  /*9da0*/  @!P0 BRA `(.L_x_177) ;  /* 0xfffffffc00f08947 */ /* 0x004fea000383ffff */
[----:B------:R-:W-:Y:S05]  /*9db0*/  BRA `(.L_x_71) ;  /* 0xffffffa000d87947 */ /* 0x000fea000383ffff */
.L_x_75:
[----:B------:R-:W-:-:S07]  /*9dc0*/  MOV R0, UR5 ;  /* 0x0000000500007c02 */ /* 0x000fce0008000f00 */
.L_x_178:
[----:B-1----:R1:W4:Y:S02]  /*9dd0*/  SYNCS.PHASECHK.TRANS64.TRYWAIT P0, [R0+URZ], R3 ;  /* 0x00000003000075a7 */ /* 0x00232400080011ff */
[----:B----4-:R-:W-:Y:S05]  /*9de0*/  @!P0 NANOSLEEP.SYNCS 0x989680 ;  /* 0x009896800000895d */ /* 0x010fea0003900000 */
[----:B------:R-:W4:Y:S02]  /*9df0*/  @!P0 SYNCS.PHASECHK.TRANS64 P0, [R0+URZ], R3 ;  /* 0x00000003000085a7 */ /* 0x000f2400080010ff */
[----:B----4-:R-:W-:Y:S05]  /*9e00*/  @!P0 BRA `(.L_x_178) ;  /* 0xfffffffc00f08947 */ /* 0x010fea000383ffff */
[----:B------:R-:W-:Y:S05]  /*9e10*/  BRA `(.L_x_179) ;  /* 0xffffffa400847947 */ /* 0x000fea000383ffff */
.L_x_76:
[----:B------:R-:W-:-:S07]  /*9e20*/  MOV R0, UR7 ;  /* 0x0000000700007c02 */ /* 0x000fce0008000f00 */
.L_x_180:
[----:B-1----:R1:W4:Y:S02]  /*9e30*/  SYNCS.PHASECHK.TRANS64.TRYWAIT P0, [R0+URZ], R3 ;  /* 0x00000003000075a7 */ /* 0x00232400080011ff */
[----:B----4-:R-:W-:Y:S05]  /*9e40*/  @!P0 NANOSLEEP.SYNCS 0x989680 ;  /* 0x009896800000895d */ /* 0x010fea0003900000 */
[----:B------:R-:W4:Y:S02]  /*9e50*/  @!P0 SYNCS.PHASECHK.TRANS64 P0, [R0+URZ], R3 ;  /* 0x00000003000085a7 */ /* 0x000f2400080010ff */
[----:B----4-:R-:W-:Y:S05]  /*9e60*/  @!P0 BRA `(.L_x_180) ;  /* 0xfffffffc00f08947 */ /* 0x010fea000383ffff */
[----:B------:R-:W-:Y:S05]  /*9e70*/  BRA `(.L_x_181) ;  /* 0xffffffa400907947 */ /* 0x000fea000383ffff */
.L_x_81:
[----:B------:R-:W-:Y:S07]  /*9e80*/  MOV R0, UR22 ;  /* 0x0000001600007c02 */ /* 0x000fee0008000f00 */
.L_x_182:
[----:B--2---:R2:W3:Y:S02]  /*9e90*/  SYNCS.PHASECHK.TRANS64.TRYWAIT P0, [R0+URZ+0x1b0], R3 ;  /* 0x0001b003000075a7 */ /* 0x0044e400080011ff */
[----:B---3--:R-:W-:Y:S05]  /*9ea0*/  @!P0 NANOSLEEP.SYNCS 0x989680 ;  /* 0x009896800000895d */ /* 0x008fea0003900000 */
[----:B------:R-:W3:Y:S02]  /*9eb0*/  @!P0 SYNCS.PHASECHK.TRANS64 P0, [R0+URZ+0x1b0], R3 ;  /* 0x0001b003000085a7 */ /* 0x000ee400080010ff */
[----:B---3--:R-:W-:Y:S05]  /*9ec0*/  @!P0 BRA `(.L_x_182) ;  /* 0xfffffffc00f08947 */ /* 0x008fea000383ffff */
[----:B------:R-:W-:Y:S05]  /*9ed0*/  BRA `(.L_x_183) ;  /* 0xffffffa800b07947 */ /* 0x000fea000383ffff */
.L_x_84:
[----:B------:R-:W-:Y:S07]  /*9ee0*/  MOV R0, UR22 ;  /* 0x0000001600007c02 */ /* 0x000fee0008000f00 */
.L_x_184:
[----:B-1----:R1:W2:Y:S02]  /*9ef0*/  SYNCS.PHASECHK.TRANS64.TRYWAIT P0, [R0+URZ+0x1a8], R3 ;  /* 0x0001a803000075a7 */ /* 0x0022a400080011ff */
[----:B--2---:R-:W-:Y:S05]  /*9f00*/  @!P0 NANOSLEEP.SYNCS 0x989680 ;  /* 0x009896800000895d */ /* 0x004fea0003900000 */
[----:B------:R-:W2:Y:S02]  /*9f10*/  @!P0 SYNCS.PHASECHK.TRANS64 P0, [R0+URZ+0x1a8], R3 ;  /* 0x0001a803000085a7 */ /* 0x000ea400080010ff */
[----:B--2---:R-:W-:Y:S05]  /*9f20*/  @!P0 BRA `(.L_x_184) ;  /* 0xfffffffc00f08947 */ /* 0x004fea000383ffff */
[----:B------:R-:W-:Y:S05]  /*9f30*/  BRA `(.L_x_83) ;  /* 0xffffffac00887947 */ /* 0x000fea000383ffff */
.L_x_87:
[----:B------:R-:W-:Y:S07]  /*9f40*/  MOV R3, UR22 ;  /* 0x0000001600037c02 */ /* 0x000fee0008000f00 */
.L_x_185:
[----:B-1----:R1:W2:Y:S02]  /*9f50*/  SYNCS.PHASECHK.TRANS64.TRYWAIT P0, [R3+URZ+0x190], R12 ;  /* 0x0001900c030075a7 */ /* 0x0022a400080011ff */
[----:B--2---:R-:W-:Y:S05]  /*9f60*/  @!P0 NANOSLEEP.SYNCS 0x989680 ;  /* 0x009896800000895d */ /* 0x004fea0003900000 */
[----:B------:R-:W2:Y:S02]  /*9f70*/  @!P0 SYNCS.PHASECHK.TRANS64 P0, [R3+URZ+0x190], R12 ;  /* 0x0001900c030085a7 */ /* 0x000ea400080010ff */
[----:B--2---:R-:W-:Y:S05]  /*9f80*/  @!P0 BRA `(.L_x_185) ;  /* 0xfffffffc00f08947 */ /* 0x004fea000383ffff */
[----:B------:R-:W-:Y:S05]  /*9f90*/  BRA `(.L_x_186) ;  /* 0xffffffb000407947 */ /* 0x000fea000383ffff */
.L_x_88:
[----:B------:R-:W-:Y:S07]  /*9fa0*/  MOV R3, UR22 ;  /* 0x0000001600037c02 */ /* 0x000fee0008000f00 */
.L_x_187:
[----:B-1----:R1:W2:Y:S02]  /*9fb0*/  SYNCS.PHASECHK.TRANS64.TRYWAIT P0, [R3+URZ+0x198], R12 ;  /* 0x0001980c030075a7 */ /* 0x0022a400080011ff */
[----:B--2---:R-:W-:Y:S05]  /*9fc0*/  @!P0 NANOSLEEP.SYNCS 0x989680 ;  /* 0x009896800000895d */ /* 0x004fea0003900000 */
[----:B------:R-:W2:Y:S02]  /*9fd0*/  @!P0 SYNCS.PHASECHK.TRANS64 P0, [R3+URZ+0x198], R12 ;  /* 0x0001980c030085a7 */ /* 0x000ea400080010ff */
[----:B--2---:R-:W-:Y:S05]  /*9fe0*/  @!P0 BRA `(.L_x_187) ;  /* 0xfffffffc00f08947 */ /* 0x004fea000383ffff */
[----:B------:R-:W-:Y:S05]  /*9ff0*/  BRA `(.L_x_188) ;  /* 0xffffffb000b87947 */ /* 0x000fea000383ffff */
.L_x_90:
[----:B------:R-:W-:-:S07]  /*a000*/  MOV R0, UR22 ;  /* 0x0000001600007c02 */ /* 0x000fce0008000f00 */
.L_x_189:
[----:B-1----:R1:W3:Y:S02]  /*a010*/  SYNCS.PHASECHK.TRANS64.TRYWAIT P0, [R0+URZ+0x190], R3 ;  /* 0x00019003000075a7 */ /* 0x0022e400080011ff */
[----:B---3--:R-:W-:Y:S05]  /*a020*/  @!P0 NANOSLEEP.SYNCS 0x989680 ;  /* 0x009896800000895d */ /* 0x008fea0003900000 */
[----:B------:R-:W3:Y:S02]  /*a030*/  @!P0 SYNCS.PHASECHK.TRANS64 P0, [R0+URZ+0x190], R3 ;  /* 0x00019003000085a7 */ /* 0x000ee400080010ff */
[----:B---3--:R-:W-:Y:S05]  /*a040*/  @!P0 BRA `(.L_x_189) ;  /* 0xfffffffc00f08947 */ /* 0x008fea000383ffff */
[----:B------:R-:W-:Y:S05]  /*a050*/  BRA `(.L_x_190) ;  /* 0xffffffb4001c7947 */ /* 0x000fea000383ffff */
.L_x_92:
[----:B------:R-:W-:Y:S07]  /*a060*/  MOV R0, UR51 ;  /* 0x0000003300007c02 */ /* 0x000fee0008000f00 */
.L_x_191:
[----:B-1----:R1:W2:Y:S02]  /*a070*/  SYNCS.PHASECHK.TRANS64.TRYWAIT P0, [R0+URZ+0x1b0], R3 ;  /* 0x0001b003000075a7 */ /* 0x0022a400080011ff */
[----:B--2---:R-:W-:Y:S05]  /*a080*/  @!P0 NANOSLEEP.SYNCS 0x989680 ;  /* 0x009896800000895d */ /* 0x004fea0003900000 */
[----:B------:R-:W2:Y:S02]  /*a090*/  @!P0 SYNCS.PHASECHK.TRANS64 P0, [R0+URZ+0x1b0], R3 ;  /* 0x0001b003000085a7 */ /* 0x000ea400080010ff */
[----:B--2---:R-:W-:Y:S05]  /*a0a0*/  @!P0 BRA `(.L_x_191) ;  /* 0xfffffffc00f08947 */ /* 0x004fea000383ffff */
[----:B------:R-:W-:Y:S05]  /*a0b0*/  BRA `(.L_x_192) ;  /* 0xffffffb400f07947 */ /* 0x000fea000383ffff */
.L_x_103:
[----:B---3--:R3:W1:Y:S02]  /*a0c0*/  SYNCS.PHASECHK.TRANS64.TRYWAIT P1, [R0+URZ+0x180], R5 ;  /* 0x00018005000075a7 */ /* 0x00866400080211ff */
[----:B-1----:R-:W-:Y:S05]  /*a0d0*/  @!P1 NANOSLEEP.SYNCS 0x989680 ;  /* 0x009896800000995d */ /* 0x002fea0003900000 */
[----:B------:R-:W1:Y:S02]  /*a0e0*/  @!P1 SYNCS.PHASECHK.TRANS64 P1, [R0+URZ+0x180], R5 ;  /* 0x00018005000095a7 */ /* 0x000e6400080210ff */
[----:B-1----:R-:W-:Y:S05]  /*a0f0*/  @!P1 BRA `(.L_x_103) ;  /* 0xfffffffc00f09947 */ /* 0x002fea000383ffff */
[----:B------:R-:W-:Y:S05]  /*a100*/  BRA `(.L_x_102) ;  /* 0xffffffc4004c7947 */ /* 0x000fea000383ffff */
.L_x_105:
[----:B----4-:R4:W1:Y:S02]  /*a110*/  SYNCS.PHASECHK.TRANS64.TRYWAIT P0, [R206+URZ+0x1c0], R3 ;  /* 0x0001c003ce0075a7 */ /* 0x01086400080011ff */
[----:B-1----:R-:W-:Y:S05]  /*a120*/  @!P0 NANOSLEEP.SYNCS 0x989680 ;  /* 0x009896800000895d */ /* 0x002fea0003900000 */
[----:B------:R-:W1:Y:S02]  /*a130*/  @!P0 SYNCS.PHASECHK.TRANS64 P0, [R206+URZ+0x1c0], R3 ;  /* 0x0001c003ce0085a7 */ /* 0x000e6400080010ff */
[----:B-1----:R-:W-:Y:S05]  /*a140*/  @!P0 BRA `(.L_x_105) ;  /* 0xfffffffc00f08947 */ /* 0x002fea000383ffff */
[----:B------:R-:W-:Y:S05]  /*a150*/  BRA `(.L_x_104) ;  /* 0xffffffc400a47947 */ /* 0x000fea000383ffff */
.L_x_114:
[----:B---3--:R3:W4:Y:S02]  /*a160*/  SYNCS.PHASECHK.TRANS64.TRYWAIT P0, [R209+URZ+0x180], R2 ;  /* 0x00018002d10075a7 */ /* 0x00872400080011ff */
[----:B----4-:R-:W-:Y:S05]  /*a170*/  @!P0 NANOSLEEP.SYNCS 0x989680 ;  /* 0x009896800000895d */ /* 0x010fea0003900000 */
[----:B------:R-:W4:Y:S02]  /*a180*/  @!P0 SYNCS.PHASECHK.TRANS64 P0, [R209+URZ+0x180], R2 ;  /* 0x00018002d10085a7 */ /* 0x000f2400080010ff */
[----:B----4-:R-:W-:Y:S05]  /*a190*/  @!P0 BRA `(.L_x_114) ;  /* 0xfffffffc00f08947 */ /* 0x010fea000383ffff */
[----:B------:R-:W-:Y:S05]  /*a1a0*/  BRA `(.L_x_113) ;  /* 0xffffffd800bc7947 */ /* 0x000fea000383ffff */
        .weak           $__internal_0_$__cuda_sm10x_tcgen05_guardrail_trap_col_being_dealloced_not_returned_by_alloc
        .type           $__internal_0_$__cuda_sm10x_tcgen05_guardrail_trap_col_being_dealloced_not_returned_by_alloc,@function
        .size           $__internal_0_$__cuda_sm10x_tcgen05_guardrail_trap_col_being_dealloced_not_returned_by_alloc,($__internal_1_$__cuda_sm10x_tcgen05_guardrail_trap_phase_invalid_during_alloc - $__internal_0_$__cuda_sm10x_tcgen05_guardrail_trap_col_being_dealloced_not_returned_by_alloc)
$__internal_0_$__cuda_sm10x_tcgen05_guardrail_trap_col_being_dealloced_not_returned_by_alloc:
[----:B------:R-:W-:Y:S05]  /*a1b0*/  BPT.TRAP 0x1 ;  /* 0x000000040000795c */ /* 0x000fea0000300000 */
[----:B------:R-:W-:-:S04]  /*a1c0*/  HFMA2 R3, -RZ, RZ, 0, 0 ;  /* 0x00000000ff037431 */ /* 0x000fc800000001ff */
[----:B------:R-:W-:Y:S05]  /*a1d0*/  RET.REL.NODEC R2 `(_ZN7cutlass13device_kernelINS_4conv6kernel13ConvUniversalINS1_16ConvProblemShapeILNS1_8OperatorE1ELi2EEENS1_10collective14CollectiveConvINS1_47MainloopSm100TmaUmmaWarpSpecializedImplicitGemmILS5_1ELi24ELi2ELi1ELi2EN4cute5tupleIJNSA_1CILi1EEESD_SD_EEEEENSB_IJNSC_ILi128EEESG_NSB_IJNSC_ILi32EEEEEEEEENS_12float_e4m3_tESK_NSA_8TiledMMAINSA_8MMA_AtomIJNSA_10MMA_TraitsINSA_19SM100_MMA_F8F6F4_SSEJSK_SK_fSG_SG_NSA_17integral_constantINSA_4UMMA5MajorELSR_0EEENSP_ISR_LSR_1EEENSP_INSQ_7ScaleInELSU_0EEESV_EEEEEENSA_6LayoutISE_NSB_IJNSC_ILi0EEESZ_SZ_EEEEENSB_IJNSA_10UnderscoreES12_S12_EEEEENS7_6detail27Sm100ImplicitGemmTileTraitsINSA_20SM90_TMA_LOAD_IM2COLENSA_14ComposedLayoutINSA_7SwizzleILi1ELi4ELi3EEENSA_18smem_ptr_flag_bitsILi8EEENSY_INSB_IJNSC_ILi8EEESH_EEENSB_IJSH_SD_EEEEEEEvEENS16_INSA_13SM90_TMA_LOADENS18_INS19_ILi3ELi4ELi3EEES1C_NSY_INSB_IJSG_S1D_EEENSB_IJSD_SG_EEEEEEEvEEEENS_8epilogue10collective18CollectiveEpilogueINS1R_23Sm100TmaWarpSpecializedILi2ELi2ELi64ELb0ELb0EEEJSJ_NSB_IJNSY_ISG_SD_EENSY_INSC_ILi64EEESD_EEEEESK_NSB_IJNSB_IJlllEEESD_SZ_EEESK_S21_NS1R_6fusion15FusionCallbacksIS1V_NS22_17LinearCombinationISK_fSK_fLNS_15FloatRoundStyleE2EEESJ_S1Z_JEEENSA_5SM1004TMEM4LOAD26SM100_TMEM_LOAD_32dp32b64xES17_NS18_INS19_ILi2ELi4ELi3EEES1C_NSY_INSB_IJS1D_S1X_EEENSB_IJS1X_SD_EEEEEEENSA_39AutoVectorizingCopyWithAssumedAlignmentILi128EEENSA_21SM90_TMA_STORE_IM2COLES2G_S2I_S2I_EEEvvEEEEvNT_6ParamsE) ;  /* 0xffffff5c02887950 */ /* 0x000fea0003c3ffff */
        .weak           $__internal_1_$__cuda_sm10x_tcgen05_guardrail_trap_phase_invalid_during_alloc
        .type           $__internal_1_$__cuda_sm10x_tcgen05_guardrail_trap_phase_invalid_during_alloc,@function
        .size           $__internal_1_$__cuda_sm10x_tcgen05_guardrail_trap_phase_invalid_during_alloc,($__internal_2_$__cuda_sm10x_tcgen05_guardrail_trap_unallocated_columns_being_dealloced - $__internal_1_$__cuda_sm10x_tcgen05_guardrail_trap_phase_invalid_during_alloc)
$__internal_1_$__cuda_sm10x_tcgen05_guardrail_trap_phase_invalid_during_alloc:
[----:B------:R-:W-:Y:S05]  /*a1e0*/  BPT.TRAP 0x1 ;  /* 0x000000040000795c */ /* 0x000fea0000300000 */
[----:B------:R-:W-:-:S04]  /*a1f0*/  MOV R3, 0x0 ;  /* 0x0000000000037802 */ /* 0x000fc80000000f00 */
[----:B------:R-:W-:Y:S05]  /*a200*/  RET.REL.NODEC R2 `(_ZN7cutlass13device_kernelINS_4conv6kernel13ConvUniversalINS1_16ConvProblemShapeILNS1_8OperatorE1ELi2EEENS1_10collective14CollectiveConvINS1_47MainloopSm100TmaUmmaWarpSpecializedImplicitGemmILS5_1ELi24ELi2ELi1ELi2EN4cute5tupleIJNSA_1CILi1EEESD_SD_EEEEENSB_IJNSC_ILi128EEESG_NSB_IJNSC_ILi32EEEEEEEEENS_12float_e4m3_tESK_NSA_8TiledMMAINSA_8MMA_AtomIJNSA_10MMA_TraitsINSA_19SM100_MMA_F8F6F4_SSEJSK_SK_fSG_SG_NSA_17integral_constantINSA_4UMMA5MajorELSR_0EEENSP_ISR_LSR_1EEENSP_INSQ_7ScaleInELSU_0EEESV_EEEEEENSA_6LayoutISE_NSB_IJNSC_ILi0EEESZ_SZ_EEEEENSB_IJNSA_10UnderscoreES12_S12_EEEEENS7_6detail27Sm100ImplicitGemmTileTraitsINSA_20SM90_TMA_LOAD_IM2COLENSA_14ComposedLayoutINSA_7SwizzleILi1ELi4ELi3EEENSA_18smem_ptr_flag_bitsILi8EEENSY_INSB_IJNSC_ILi8EEESH_EEENSB_IJSH_SD_EEEEEEEvEENS16_INSA_13SM90_TMA_LOADENS18_INS19_ILi3ELi4ELi3EEES1C_NSY_INSB_IJSG_S1D_EEENSB_IJSD_SG_EEEEEEEvEEEENS_8epilogue10collective18CollectiveEpilogueINS1R_23Sm100TmaWarpSpecializedILi2ELi2ELi64ELb0ELb0EEEJSJ_NSB_IJNSY_ISG_SD_EENSY_INSC_ILi64EEESD_EEEEESK_NSB_IJNSB_IJlllEEESD_SZ_EEESK_S21_NS1R_6fusion15FusionCallbacksIS1V_NS22_17LinearCombinationISK_fSK_fLNS_15FloatRoundStyleE2EEESJ_S1Z_JEEENSA_5SM1004TMEM4LOAD26SM100_TMEM_LOAD_32dp32b64xES17_NS18_INS19_ILi2ELi4ELi3EEES1C_NSY_INSB_IJS1D_S1X_EEENSB_IJS1X_SD_EEEEEEENSA_39AutoVectorizingCopyWithAssumedAlignmentILi128EEENSA_21SM90_TMA_STORE_IM2COLES2G_S2I_S2I_EEEvvEEEEvNT_6ParamsE) ;  /* 0xffffff5c027c7950 */ /* 0x000fea0003c3ffff */
        .weak           $__internal_2_$__cuda_sm10x_tcgen05_guardrail_trap_unallocated_columns_being_dealloced
        .type           $__internal_2_$__cuda_sm10x_tcgen05_guardrail_trap_unallocated_columns_being_dealloced,@function
        .size           $__internal_2_$__cuda_sm10x_tcgen05_guardrail_trap_unallocated_columns_being_dealloced,(.L_x_194 - $__internal_2_$__cuda_sm10x_tcgen05_guardrail_trap_unallocated_columns_being_dealloced)
$__internal_2_$__cuda_sm10x_tcgen05_guardrail_trap_unallocated_columns_being_dealloced:
[----:B------:R-:W-:Y:S05]  /*a210*/  BPT.TRAP 0x1 ;  /* 0x000000040000795c */ /* 0x000fea0000300000 */
[----:B------:R-:W-:-:S04]  /*a220*/  HFMA2 R3, -RZ, RZ, 0, 0 ;  /* 0x00000000ff037431 */ /* 0x000fc800000001ff */
[----:B------:R-:W-:Y:S05]  /*a230*/  RET.REL.NODEC R2 `(_ZN7cutlass13device_kernelINS_4conv6kernel13ConvUniversalINS1_16ConvProblemShapeILNS1_8OperatorE1ELi2EEENS1_10collective14CollectiveConvINS1_47MainloopSm100TmaUmmaWarpSpecializedImplicitGemmILS5_1ELi24ELi2ELi1ELi2EN4cute5tupleIJNSA_1CILi1EEESD_SD_EEEEENSB_IJNSC_ILi128EEESG_NSB_IJNSC_ILi32EEEEEEEEENS_12float_e4m3_tESK_NSA_8TiledMMAINSA_8MMA_AtomIJNSA_10MMA_TraitsINSA_19SM100_MMA_F8F6F4_SSEJSK_SK_fSG_SG_NSA_17integral_constantINSA_4UMMA5MajorELSR_0EEENSP_ISR_LSR_1EEENSP_INSQ_7ScaleInELSU_0EEESV_EEEEEENSA_6LayoutISE_NSB_IJNSC_ILi0EEESZ_SZ_EEEEENSB_IJNSA_10UnderscoreES12_S12_EEEEENS7_6detail27Sm100ImplicitGemmTileTraitsINSA_20SM90_TMA_LOAD_IM2COLENSA_14ComposedLayoutINSA_7SwizzleILi1ELi4ELi3EEENSA_18smem_ptr_flag_bitsILi8EEENSY_INSB_IJNSC_ILi8EEESH_EEENSB_IJSH_SD_EEEEEEEvEENS16_INSA_13SM90_TMA_LOADENS18_INS19_ILi3ELi4ELi3EEES1C_NSY_INSB_IJSG_S1D_EEENSB_IJSD_SG_EEEEEEEvEEEENS_8epilogue10collective18CollectiveEpilogueINS1R_23Sm100TmaWarpSpecializedILi2ELi2ELi64ELb0ELb0EEEJSJ_NSB_IJNSY_ISG_SD_EENSY_INSC_ILi64EEESD_EEEEESK_NSB_IJNSB_IJlllEEESD_SZ_EEESK_S21_NS1R_6fusion15FusionCallbacksIS1V_NS22_17LinearCombinationISK_fSK_fLNS_15FloatRoundStyleE2EEESJ_S1Z_JEEENSA_5SM1004TMEM4LOAD26SM100_TMEM_LOAD_32dp32b64xES17_NS18_INS19_ILi2ELi4ELi3EEES1C_NSY_INSB_IJS1D_S1X_EEENSB_IJS1X_SD_EEEEEEENSA_39AutoVectorizingCopyWithAssumedAlignmentILi128EEENSA_21SM90_TMA_STORE_IM2COLES2G_S2I_S2I_EEEvvEEEEvNT_6ParamsE) ;  /* 0xffffff5c02707950 */ /* 0x000fea0003c3ffff */
.L_x_193:
[----:B------:R-:W-:-:S00]  /*a240*/  BRA `(.L_x_193) ;  /* 0xfffffffc00fc7947 */ /* 0x000fc0000383ffff */
[----:B------:R-:W-:-:S00]  /*a250*/  NOP ;  /* 0x0000000000007918 */ /* 0x000fc00000000000 */
        /* <DEDUP_REMOVED lines=10> */
.L_x_194:


//--------------------- .nv.global.init           --------------------------
	.section	.nv.global.init,"aw",@progbits
.nv.global.init:
	.type		$str$29,@object
	.size		$str$29,($str$30 - $str$29)
$str$29:
        /*0000*/ 	.byte	0x28, 0x61, 0x64, 0x64, 0x72, 0x65, 0x73, 0x73, 0x20, 0x26, 0x20, 0x6d, 0x61, 0x73, 0x6b, 0x29
        /*0010*/ 	.byte	0x20, 0x3d, 0x3d, 0x20, 0x30, 0x00
	.type		$str$30,@object
	.size		$str$30,($str$28 - $str$30)
$str$30:
        /*0016*/ 	.byte	0x2f, 0x74, 0x6d, 0x70, 0x2f, 0x63, 0x75, 0x74, 0x6c, 0x61, 0x73, 0x73, 0x5f, 0x73, 0x77, 0x65
        /*0026*/ 	.byte	0x65, 0x70, 0x5f, 0x73, 0x72, 0x63, 0x2f, 0x69, 0x6e, 0x63, 0x6c, 0x75, 0x64, 0x65, 0x2f, 0x63
        /*0036*/ 	.byte	0x75, 0x74, 0x65, 0x2f, 0x70, 0x6f, 0x69, 0x6e, 0x74, 0x65, 0x72, 0x5f, 0x66, 0x6c, 0x61, 0x67
        /*0046*/ 	.byte	0x67, 0x65, 0x64, 0x2e, 0x68, 0x70, 0x70, 0x00
	.type		$str$28,@object
	.size		$str$28,($str$27 - $str$28)
$str$28:
        /*004e*/ 	.byte	0x2f, 0x74, 0x6d, 0x70, 0x2f, 0x63, 0x75, 0x74, 0x6c, 0x61, 0x73, 0x73, 0x5f, 0x73, 0x77, 0x65
        /*005e*/ 	.byte	0x65, 0x70, 0x5f, 0x73, 0x72, 0x63, 0x2f, 0x69, 0x6e, 0x63, 0x6c, 0x75, 0x64, 0x65, 0x2f, 0x63
        /*006e*/ 	.byte	0x75, 0x74, 0x65, 0x2f, 0x61, 0x74, 0x6f, 0x6d, 0x2f, 0x63, 0x6f, 0x70, 0x79, 0x5f, 0x74, 0x72
        /*007e*/ 	.byte	0x61, 0x69, 0x74, 0x73, 0x5f, 0x73, 0x6d, 0x31, 0x30, 0x30, 0x2e, 0x68, 0x70, 0x70, 0x00
	.type		$str$27,@object
	.size		$str$27,(__unnamed_1 - $str$27)
$str$27:
        /*008d*/ 	.byte	0x28, 0x28, 0x75, 0x69, 0x6e, 0x74, 0x33, 0x32, 0x5f, 0x74, 0x28, 0x74, 0x68, 0x72, 0x65, 0x61
        /*009d*/ 	.byte	0x64, 0x49, 0x64, 0x78, 0x2e, 0x78, 0x29, 0x20, 0x2f, 0x20, 0x33, 0x32, 0x29, 0x20, 0x25, 0x20
        /*00ad*/ 	.byte	0x34, 0x29, 0x20, 0x3d, 0x3d, 0x20, 0x28, 0x28, 0x28, 0x74, 0x6d, 0x65, 0x6d, 0x5f, 0x61, 0x64
        /*00bd*/ 	.byte	0x64, 0x72, 0x20, 0x3e, 0x3e, 0x20, 0x31, 0x36, 0x29, 0x20, 0x2f, 0x20, 0x33, 0x32, 0x29, 0x20
        /*00cd*/ 	.byte	0x25, 0x20, 0x34, 0x29, 0x00
	.type		__unnamed_1,@object
	.size		__unnamed_1,(__unnamed_2 - __unnamed_1)
__unnamed_1:
        /*00d2*/ 	.byte	0x61, 0x75, 0x74, 0x6f, 0x20, 0x63, 0x75, 0x74, 0x65, 0x3a, 0x3a, 0x61, 0x73, 0x5f, 0x70, 0x6f
        /* <DEDUP_REMOVED lines=24> */
        /*0262*/ 	.byte	0x43, 0x3c, 0x38, 0x31, 0x39, 0x32, 0x3e, 0x3e, 0x3e, 0x3e, 0x5d, 0x00
	.type		__unnamed_2,@object
	.size		__unnamed_2,(.L_2 - __unnamed_2)
__unnamed_2:
        /* <DEDUP_REMOVED lines=42> */
        /*050e*/ 	.byte	0x3e, 0x3e, 0x3e, 0x3e, 0x5d, 0x00
.L_2:


//--------------------- .nv.shared._ZN7cutlass13device_kernelINS_4conv6kernel13ConvUniversalINS1_16ConvProblemShapeILNS1_8OperatorE1ELi2EEENS1_10collective14CollectiveConvINS1_47MainloopSm100TmaUmmaWarpSpecializedImplicitGemmILS5_1ELi24ELi2ELi1ELi2EN4cute5tupleIJNSA_1CILi1EEESD_SD_EEEEENSB_IJNSC_ILi128EEESG_NSB_IJNSC_ILi32EEEEEEEEENS_12float_e4m3_tESK_NSA_8TiledMMAINSA_8MMA_AtomIJNSA_10MMA_TraitsINSA_19SM100_MMA_F8F6F4_SSEJSK_SK_fSG_SG_NSA_17integral_constantINSA_4UMMA5MajorELSR_0EEENSP_ISR_LSR_1EEENSP_INSQ_7ScaleInELSU_0EEESV_EEEEEENSA_6LayoutISE_NSB_IJNSC_ILi0EEESZ_SZ_EEEEENSB_IJNSA_10UnderscoreES12_S12_EEEEENS7_6detail27Sm100ImplicitGemmTileTraitsINSA_20SM90_TMA_LOAD_IM2COLENSA_14ComposedLayoutINSA_7SwizzleILi1ELi4ELi3EEENSA_18smem_ptr_flag_bitsILi8EEENSY_INSB_IJNSC_ILi8EEESH_EEENSB_IJSH_SD_EEEEEEEvEENS16_INSA_13SM90_TMA_LOADENS18_INS19_ILi3ELi4ELi3EEES1C_NSY_INSB_IJSG_S1D_EEENSB_IJSD_SG_EEEEEEEvEEEENS_8epilogue10collective18CollectiveEpilogueINS1R_23Sm100TmaWarpSpecializedILi2ELi2ELi64ELb0ELb0EEEJSJ_NSB_IJNSY_ISG_SD_EENSY_INSC_ILi64EEESD_EEEEESK_NSB_IJNSB_IJlllEEESD_SZ_EEESK_S21_NS1R_6fusion15FusionCallbacksIS1V_NS22_17LinearCombinationISK_fSK_fLNS_15FloatRoundStyleE2EEESJ_S1Z_JEEENSA_5SM1004TMEM4LOAD26SM100_TMEM_LOAD_32dp32b64xES17_NS18_INS19_ILi2ELi4ELi3EEES1C_NSY_INSB_IJS1D_S1X_EEENSB_IJS1X_SD_EEEEEEENSA_39AutoVectorizingCopyWithAssumedAlignmentILi128EEENSA_21SM90_TMA_STORE_IM2COLES2G_S2I_S2I_EEEvvEEEEvNT_6ParamsE --------------------------
	.section	.nv.shared._ZN7cutlass13device_kernelINS_4conv6kernel13ConvUniversalINS1_16ConvProblemShapeILNS1_8OperatorE1ELi2EEENS1_10collective14CollectiveConvINS1_47MainloopSm100TmaUmmaWarpSpecializedImplicitGemmILS5_1ELi24ELi2ELi1ELi2EN4cute5tupleIJNSA_1CILi1EEESD_SD_EEEEENSB_IJNSC_ILi128EEESG_NSB_IJNSC_ILi32EEEEEEEEENS_12float_e4m3_tESK_NSA_8TiledMMAINSA_8MMA_AtomIJNSA_10MMA_TraitsINSA_19SM100_MMA_F8F6F4_SSEJSK_SK_fSG_SG_NSA_17integral_constantINSA_4UMMA5MajorELSR_0EEENSP_ISR_LSR_1EEENSP_INSQ_7ScaleInELSU_0EEESV_EEEEEENSA_6LayoutISE_NSB_IJNSC_ILi0EEESZ_SZ_EEEEENSB_IJNSA_10UnderscoreES12_S12_EEEEENS7_6detail27Sm100ImplicitGemmTileTraitsINSA_20SM90_TMA_LOAD_IM2COLENSA_14ComposedLayoutINSA_7SwizzleILi1ELi4ELi3EEENSA_18smem_ptr_flag_bitsILi8EEENSY_INSB_IJNSC_ILi8EEESH_EEENSB_IJSH_SD_EEEEEEEvEENS16_INSA_13SM90_TMA_LOADENS18_INS19_ILi3ELi4ELi3EEES1C_NSY_INSB_IJSG_S1D_EEENSB_IJSD_SG_EEEEEEEvEEEENS_8epilogue10collective18CollectiveEpilogueINS1R_23Sm100TmaWarpSpecializedILi2ELi2ELi64ELb0ELb0EEEJSJ_NSB_IJNSY_ISG_SD_EENSY_INSC_ILi64EEESD_EEEEESK_NSB_IJNSB_IJlllEEESD_SZ_EEESK_S21_NS1R_6fusion15FusionCallbacksIS1V_NS22_17LinearCombinationISK_fSK_fLNS_15FloatRoundStyleE2EEESJ_S1Z_JEEENSA_5SM1004TMEM4LOAD26SM100_TMEM_LOAD_32dp32b64xES17_NS18_INS19_ILi2ELi4ELi3EEES1C_NSY_INSB_IJS1D_S1X_EEENSB_IJS1X_SD_EEEEEEENSA_39AutoVectorizingCopyWithAssumedAlignmentILi128EEENSA_21SM90_TMA_STORE_IM2COLES2G_S2I_S2I_EEEvvEEEEvNT_6ParamsE,"aw",@nobits
	.sectionflags	@""
	.align	16
	.zero		1024


//--------------------- .nv.shared.reserved.0     --------------------------
	.section	.nv.shared.reserved.0,"aw",@nobits
	.weak		__nv_reservedSMEM_offset_0_alias
	.size		__nv_reservedSMEM_offset_0_alias, 0, 64
	.other		__nv_reservedSMEM_offset_0_alias,@"STO_CUDA_RESERVED_SHARED STV_DEFAULT"
__nv_reservedSMEM_offset_0_alias:
	.zero		0
.nv.shared.reserved.0:
	.zero		64
	.weak		__nv_reservedSMEM_tcgen05_partition
	.type		__nv_reservedSMEM_tcgen05_partition,@object
	.size		__nv_reservedSMEM_tcgen05_partition,(.L_0 - __nv_reservedSMEM_tcgen05_partition)
__nv_reservedSMEM_tcgen05_partition:
	.zero		32
.L_0:


//--------------------- .nv.global                --------------------------
	.section	.nv.global,"aw",@nobits
.nv.global:
	.type		_ZN39_INTERNAL_cb414764_4_k_cu_64f8e570_29614cute1_E,@object
	.size		_ZN39_INTERNAL_cb414764_4_k_cu_64f8e570_29614cute1_E,(_ZN39_INTERNAL_cb414764_4_k_cu_64f8e570_29614cuda3std3__45__cpo6cbeginE - _ZN39_INTERNAL_cb414764_4_k_cu_64f8e570_29614cute1_E)
_ZN39_INTERNAL_cb414764_4_k_cu_64f8e570_29614cute1_E:
	.zero		1
	.type		_ZN39_INTERNAL_cb414764_4_k_cu_64f8e570_29614cuda3std3__45__cpo6cbeginE,@object
	.size		_ZN39_INTERNAL_cb414764_4_k_cu_64f8e570_29614cuda3std3__45__cpo6cbeginE,(_ZN39_INTERNAL_cb414764_4_k_cu_64f8e570_29614cuda3std3__48in_placeE - _ZN39_INTERNAL_cb414764_4_k_cu_64f8e570_29614cuda3std3__45__cpo6cbeginE)
_ZN39_INTERNAL_cb414764_4_k_cu_64f8e570_29614cuda3std3__45__cpo6cbeginE:
	.zero		1
	.type		_ZN39_INTERNAL_cb414764_4_k_cu_64f8e570_29614cuda3std3__48in_placeE,@object
	.size		_ZN39_INTERNAL_cb414764_4_k_cu_64f8e570_29614cuda3std3__48in_placeE,(_ZN39_INTERNAL_cb414764_4_k_cu_64f8e570_29614cuda3std6ranges3__45__cpo9iter_moveE - _ZN39_INTERNAL_cb414764_4_k_cu_64f8e570_29614cuda3std3__48in_placeE)
_ZN39_INTERNAL_cb414764_4_k_cu_64f8e570_29614cuda3std3__48in_placeE:
	.zero		1
	.type		_ZN39_INTERNAL_cb414764_4_k_cu_64f8e570_29614cuda3std6ranges3__45__cpo9iter_moveE,@object
	.size		_ZN39_INTERNAL_cb414764_4_k_cu_64f8e570_29614cuda3std6ranges3__45__cpo9iter_moveE,(_ZN39_INTERNAL_cb414764_4_k_cu_64f8e570_29614cuda3std3__45__cpo5beginE - _ZN39_INTERNAL_cb414764_4_k_cu_64f8e570_29614cuda3std6ranges3__45__cpo9iter_moveE)
_ZN39_INTERNAL_cb414764_4_k_cu_64f8e570_29614cuda3std6ranges3__45__cpo9iter_moveE:
	.zero		1
	.type		_ZN39_INTERNAL_cb414764_4_k_cu_64f8e570_29614cuda3std3__45__cpo5beginE,@object
	.size		_ZN39_INTERNAL_cb414764_4_k_cu_64f8e570_29614cuda3std3__45__cpo5beginE,(_ZN39_INTERNAL_cb414764_4_k_cu_64f8e570_29614cuda3std3__441_GLOBAL__N__cb414764_4_k_cu_64f8e570_29616ignoreE - _ZN39_INTERNAL_cb414764_4_k_cu_64f8e570_29614cuda3std3__45__cpo5beginE)
_ZN39_INTERNAL_cb414764_4_k_cu_64f8e570_29614cuda3std3__45__cpo5beginE:
	.zero		1
	.type		_ZN39_INTERNAL_cb414764_4_k_cu_64f8e570_29614cuda3std3__441_GLOBAL__N__cb414764_4_k_cu_64f8e570_29616ignoreE,@object
	.size		_ZN39_INTERNAL_cb414764_4_k_cu_64f8e570_29614cuda3std3__441_GLOBAL__N__cb414764_4_k_cu_64f8e570_29616ignoreE,(_ZN39_INTERNAL_cb414764_4_k_cu_64f8e570_29614cute7productE - _ZN39_INTERNAL_cb414764_4_k_cu_64f8e570_29614cuda3std3__441_GLOBAL__N__cb414764_4_k_cu_64f8e570_29616ignoreE)
_ZN39_INTERNAL_cb414764_4_k_cu_64f8e570_29614cuda3std3__441_GLOBAL__N__cb414764_4_k_cu_64f8e570_29616ignoreE:
	.zero		1
	.type		_ZN39_INTERNAL_cb414764_4_k_cu_64f8e570_29614cute7productE,@object
	.size		_ZN39_INTERNAL_cb414764_4_k_cu_64f8e570_29614cute7productE,(_ZN39_INTERNAL_cb414764_4_k_cu_64f8e570_29614cuda3std3__45__cpo3endE - _ZN39_INTERNAL_cb414764_4_k_cu_64f8e570_29614cute7productE)
_ZN39_INTERNAL_cb414764_4_k_cu_64f8e570_29614cute7productE:
	.zero		1
	.type		_ZN39_INTERNAL_cb414764_4_k_cu_64f8e570_29614cuda3std3__45__cpo3endE,@object
	.size		_ZN39_INTERNAL_cb414764_4_k_cu_64f8e570_29614cuda3std3__45__cpo3endE,(_ZN39_INTERNAL_cb414764_4_k_cu_64f8e570_29614cuda3std3__419piecewise_constructE - _ZN39_INTERNAL_cb414764_4_k_cu_64f8e570_29614cuda3std3__45__cpo3endE)
_ZN39_INTERNAL_cb414764_4_k_cu_64f8e570_29614cuda3std3__45__cpo3endE:
	.zero		1
	.type		_ZN39_INTERNAL_cb414764_4_k_cu_64f8e570_29614cuda3std3__419piecewise_constructE,@object
	.size		_ZN39_INTERNAL_cb414764_4_k_cu_64f8e570_29614cuda3std3__419piecewise_constructE,(_ZN39_INTERNAL_cb414764_4_k_cu_64f8e570_29614cuda3std3__45__cpo4cendE - _ZN39_INTERNAL_cb414764_4_k_cu_64f8e570_29614cuda3std3__419piecewise_constructE)
_ZN39_INTERNAL_cb414764_4_k_cu_64f8e570_29614cuda3std3__419piecewise_constructE:
	.zero		1
	.type		_ZN39_INTERNAL_cb414764_4_k_cu_64f8e570_29614cuda3std3__45__cpo4cendE,@object
	.size		_ZN39_INTERNAL_cb414764_4_k_cu_64f8e570_29614cuda3std3__45__cpo4cendE,(_ZN39_INTERNAL_cb414764_4_k_cu_64f8e570_29614cuda3std6ranges3__45__cpo4swapE - _ZN39_INTERNAL_cb414764_4_k_cu_64f8e570_29614cuda3std3__45__cpo4cendE)
_ZN39_INTERNAL_cb414764_4_k_cu_64f8e570_29614cuda3std3__45__cpo4cendE:
	.zero		1
	.type		_ZN39_INTERNAL_cb414764_4_k_cu_64f8e570_29614cuda3std6ranges3__45__cpo4swapE,@object
	.size		_ZN39_INTERNAL_cb414764_4_k_cu_64f8e570_29614cuda3std6ranges3__45__cpo4swapE,(.L_10 - _ZN39_INTERNAL_cb414764_4_k_cu_64f8e570_29614cuda3std6ranges3__45__cpo4swapE)
_ZN39_INTERNAL_cb414764_4_k_cu_64f8e570_29614cuda3std6ranges3__45__cpo4swapE:
	.zero		1
.L_10:


//--------------------- .nv.constant0._ZN7cutlass13device_kernelINS_4conv6kernel13ConvUniversalINS1_16ConvProblemShapeILNS1_8OperatorE1ELi2EEENS1_10collective14CollectiveConvINS1_47MainloopSm100TmaUmmaWarpSpecializedImplicitGemmILS5_1ELi24ELi2ELi1ELi2EN4cute5tupleIJNSA_1CILi1EEESD_SD_EEEEENSB_IJNSC_ILi128EEESG_NSB_IJNSC_ILi32EEEEEEEEENS_12float_e4m3_tESK_NSA_8TiledMMAINSA_8MMA_AtomIJNSA_10MMA_TraitsINSA_19SM100_MMA_F8F6F4_SSEJSK_SK_fSG_SG_NSA_17integral_constantINSA_4UMMA5MajorELSR_0EEENSP_ISR_LSR_1EEENSP_INSQ_7ScaleInELSU_0EEESV_EEEEEENSA_6LayoutISE_NSB_IJNSC_ILi0EEESZ_SZ_EEEEENSB_IJNSA_10UnderscoreES12_S12_EEEEENS7_6detail27Sm100ImplicitGemmTileTraitsINSA_20SM90_TMA_LOAD_IM2COLENSA_14ComposedLayoutINSA_7SwizzleILi1ELi4ELi3EEENSA_18smem_ptr_flag_bitsILi8EEENSY_INSB_IJNSC_ILi8EEESH_EEENSB_IJSH_SD_EEEEEEEvEENS16_INSA_13SM90_TMA_LOADENS18_INS19_ILi3ELi4ELi3EEES1C_NSY_INSB_IJSG_S1D_EEENSB_IJSD_SG_EEEEEEEvEEEENS_8epilogue10collective18CollectiveEpilogueINS1R_23Sm100TmaWarpSpecializedILi2ELi2ELi64ELb0ELb0EEEJSJ_NSB_IJNSY_ISG_SD_EENSY_INSC_ILi64EEESD_EEEEESK_NSB_IJNSB_IJlllEEESD_SZ_EEESK_S21_NS1R_6fusion15FusionCallbacksIS1V_NS22_17LinearCombinationISK_fSK_fLNS_15FloatRoundStyleE2EEESJ_S1Z_JEEENSA_5SM1004TMEM4LOAD26SM100_TMEM_LOAD_32dp32b64xES17_NS18_INS19_ILi2ELi4ELi3EEES1C_NSY_INSB_IJS1D_S1X_EEENSB_IJS1X_SD_EEEEEEENSA_39AutoVectorizingCopyWithAssumedAlignmentILi128EEENSA_21SM90_TMA_STORE_IM2COLES2G_S2I_S2I_EEEvvEEEEvNT_6ParamsE --------------------------
	.section	.nv.constant0._ZN7cutlass13device_kernelINS_4conv6kernel13ConvUniversalINS1_16ConvProblemShapeILNS1_8OperatorE1ELi2EEENS1_10collective14CollectiveConvINS1_47MainloopSm100TmaUmmaWarpSpecializedImplicitGemmILS5_1ELi24ELi2ELi1ELi2EN4cute5tupleIJNSA_1CILi1EEESD_SD_EEEEENSB_IJNSC_ILi128EEESG_NSB_IJNSC_ILi32EEEEEEEEENS_12float_e4m3_tESK_NSA_8TiledMMAINSA_8MMA_AtomIJNSA_10MMA_TraitsINSA_19SM100_MMA_F8F6F4_SSEJSK_SK_fSG_SG_NSA_17integral_constantINSA_4UMMA5MajorELSR_0EEENSP_ISR_LSR_1EEENSP_INSQ_7ScaleInELSU_0EEESV_EEEEEENSA_6LayoutISE_NSB_IJNSC_ILi0EEESZ_SZ_EEEEENSB_IJNSA_10UnderscoreES12_S12_EEEEENS7_6detail27Sm100ImplicitGemmTileTraitsINSA_20SM90_TMA_LOAD_IM2COLENSA_14ComposedLayoutINSA_7SwizzleILi1ELi4ELi3EEENSA_18smem_ptr_flag_bitsILi8EEENSY_INSB_IJNSC_ILi8EEESH_EEENSB_IJSH_SD_EEEEEEEvEENS16_INSA_13SM90_TMA_LOADENS18_INS19_ILi3ELi4ELi3EEES1C_NSY_INSB_IJSG_S1D_EEENSB_IJSD_SG_EEEEEEEvEEEENS_8epilogue10collective18CollectiveEpilogueINS1R_23Sm100TmaWarpSpecializedILi2ELi2ELi64ELb0ELb0EEEJSJ_NSB_IJNSY_ISG_SD_EENSY_INSC_ILi64EEESD_EEEEESK_NSB_IJNSB_IJlllEEESD_SZ_EEESK_S21_NS1R_6fusion15FusionCallbacksIS1V_NS22_17LinearCombinationISK_fSK_fLNS_15FloatRoundStyleE2EEESJ_S1Z_JEEENSA_5SM1004TMEM4LOAD26SM100_TMEM_LOAD_32dp32b64xES17_NS18_INS19_ILi2ELi4ELi3EEES1C_NSY_INSB_IJS1D_S1X_EEENSB_IJS1X_SD_EEEEEEENSA_39AutoVectorizingCopyWithAssumedAlignmentILi128EEENSA_21SM90_TMA_STORE_IM2COLES2G_S2I_S2I_EEEvvEEEEvNT_6ParamsE,"a",@progbits
	.sectionflags	@""
	.align	4
.nv.constant0._ZN7cutlass13device_kernelINS_4conv6kernel13ConvUniversalINS1_16ConvProblemShapeILNS1_8OperatorE1ELi2EEENS1_10collective14CollectiveConvINS1_47MainloopSm100TmaUmmaWarpSpecializedImplicitGemmILS5_1ELi24ELi2ELi1ELi2EN4cute5tupleIJNSA_1CILi1EEESD_SD_EEEEENSB_IJNSC_ILi128EEESG_NSB_IJNSC_ILi32EEEEEEEEENS_12float_e4m3_tESK_NSA_8TiledMMAINSA_8MMA_AtomIJNSA_10MMA_TraitsINSA_19SM100_MMA_F8F6F4_SSEJSK_SK_fSG_SG_NSA_17integral_constantINSA_4UMMA5MajorELSR_0EEENSP_ISR_LSR_1EEENSP_INSQ_7ScaleInELSU_0EEESV_EEEEEENSA_6LayoutISE_NSB_IJNSC_ILi0EEESZ_SZ_EEEEENSB_IJNSA_10UnderscoreES12_S12_EEEEENS7_6detail27Sm100ImplicitGemmTileTraitsINSA_20SM90_TMA_LOAD_IM2COLENSA_14ComposedLayoutINSA_7SwizzleILi1ELi4ELi3EEENSA_18smem_ptr_flag_bitsILi8EEENSY_INSB_IJNSC_ILi8EEESH_EEENSB_IJSH_SD_EEEEEEEvEENS16_INSA_13SM90_TMA_LOADENS18_INS19_ILi3ELi4ELi3EEES1C_NSY_INSB_IJSG_S1D_EEENSB_IJSD_SG_EEEEEEEvEEEENS_8epilogue10collective18CollectiveEpilogueINS1R_23Sm100TmaWarpSpecializedILi2ELi2ELi64ELb0ELb0EEEJSJ_NSB_IJNSY_ISG_SD_EENSY_INSC_ILi64EEESD_EEEEESK_NSB_IJNSB_IJlllEEESD_SZ_EEESK_S21_NS1R_6fusion15FusionCallbacksIS1V_NS22_17LinearCombinationISK_fSK_fLNS_15FloatRoundStyleE2EEESJ_S1Z_JEEENSA_5SM1004TMEM4LOAD26SM100_TMEM_LOAD_32dp32b64xES17_NS18_INS19_ILi2ELi4ELi3EEES1C_NSY_INSB_IJS1D_S1X_EEENSB_IJS1X_SD_EEEEEEENSA_39AutoVectorizingCopyWithAssumedAlignmentILi128EEENSA_21SM90_TMA_STORE_IM2COLES2G_S2I_S2I_EEEvvEEEEvNT_6ParamsE:
	.zero		2944


//--------------------- SYMBOLS --------------------------

	.type		.nv.reservedSmem.offset0,@object
	.size		.nv.reservedSmem.offset0,0x4
	.type		.nv.reservedSmem.cap,@object
	.size		.nv.reservedSmem.cap,0x4
	.type		__assertfail,@function
